	.target	sm_90a

	.elftype	@"ET_EXEC"


//--------------------- .note.nv.tkinfo           --------------------------
	.section	.note.nv.tkinfo,"",@"SHT_NOTE"
	.sectionflags	@"SHF_NOTE_NV_TKINFO"
	.tkinfo
        /*0018*/ 	.word	0x00000002
        /*0030*/ 	.string	""
        /*0030*/ 	.string	"ptxas"
        /*0030*/ 	.string	"Cuda compilation tools, release 13.0, V13.0.88"
        /*0030*/ 	.string	"Build cuda_13.0.r13.0/compiler.36424714_0"
        /*0030*/ 	.string	"-arch sm_90a -m 64 "



//--------------------- .note.nv.cuinfo           --------------------------
	.section	.note.nv.cuinfo,"",@"SHT_NOTE"
	.sectionflags	@"SHF_NOTE_NV_CUINFO"
        /*0018*/ 	.short	0x0002
        /*001a*/ 	.short	0x005a
        /*001c*/ 	.short	0x0082
	.zero		2


//--------------------- .nv.info                  --------------------------
	.section	.nv.info,"",@"SHT_CUDA_INFO"
	.align	4


	//----- nvinfo : EIATTR_REGCOUNT
	.align		4
        /*0000*/ 	.byte	0x04, 0x2f
        /*0002*/ 	.short	(.L_15 - .L_14)
	.align		4
.L_14:
        /*0004*/ 	.word	index@(_ZN7cutlass13device_kernelINS_4gemm6kernel13GemmUniversalIN4cute5tupleIJiiiiEEENS1_10collective13CollectiveMmaINS1_34MainloopSm90TmaGmmaWarpSpecializedILi5ENS5_IJNS4_1CILi1EEENSA_ILi4EEESB_EEENS1_35KernelTmaWarpSpecializedCooperativeEEENS5_IJNSA_ILi256EEENSA_ILi64EEENSA_ILi32EEEEEEfNS5_IJlSB_lEEEfSK_NS4_8TiledMMAINS4_8MMA_AtomIJNS4_4SM904GMMA29MMA_64x64x8_F32TF32TF32_SS_TNILNSO_7ScaleInE1ELSQ_1EEEEEENS4_6LayoutINS5_IJNSA_ILi2EEESB_SB_EEENS5_IJSB_NSA_ILi0EEESW_EEEEENS5_IJNS4_10UnderscoreESZ_SZ_EEEEENS4_23SM90_TMA_LOAD_MULTICASTENS4_14ComposedLayoutINS4_7SwizzleILi3ELi4ELi3EEENS4_18smem_ptr_flag_bitsILi32EEENST_INS5_IJNSA_ILi8EEESI_EEENS5_IJSI_SB_EEEEEEEvNS4_8identityENS4_13SM90_TMA_LOADES1C_vS1D_EENS_8epilogue10collective6detail29Sm90TmaWarpSpecializedAdapterINS1H_15DefaultEpilogueIfSK_SK_NS1G_6thread17LinearCombinationIfLi1EffLNS1L_9ScaleType4KindE0ELNS_15FloatRoundStyleE2EfEENS1_15EpilogueDefaultEEEEEvvEEEEvNT_6ParamsE)
        /*0008*/ 	.word	0x000000a8


	//----- nvinfo : EIATTR_FRAME_SIZE
	.align		4
.L_15:
        /*000c*/ 	.byte	0x04, 0x11
        /*000e*/ 	.short	(.L_17 - .L_16)
	.align		4
.L_16:
        /*0010*/ 	.word	index@(_ZN7cutlass13device_kernelINS_4gemm6kernel13GemmUniversalIN4cute5tupleIJiiiiEEENS1_10collective13CollectiveMmaINS1_34MainloopSm90TmaGmmaWarpSpecializedILi5ENS5_IJNS4_1CILi1EEENSA_ILi4EEESB_EEENS1_35KernelTmaWarpSpecializedCooperativeEEENS5_IJNSA_ILi256EEENSA_ILi64EEENSA_ILi32EEEEEEfNS5_IJlSB_lEEEfSK_NS4_8TiledMMAINS4_8MMA_AtomIJNS4_4SM904GMMA29MMA_64x64x8_F32TF32TF32_SS_TNILNSO_7ScaleInE1ELSQ_1EEEEEENS4_6LayoutINS5_IJNSA_ILi2EEESB_SB_EEENS5_IJSB_NSA_ILi0EEESW_EEEEENS5_IJNS4_10UnderscoreESZ_SZ_EEEEENS4_23SM90_TMA_LOAD_MULTICASTENS4_14ComposedLayoutINS4_7SwizzleILi3ELi4ELi3EEENS4_18smem_ptr_flag_bitsILi32EEENST_INS5_IJNSA_ILi8EEESI_EEENS5_IJSI_SB_EEEEEEEvNS4_8identityENS4_13SM90_TMA_LOADES1C_vS1D_EENS_8epilogue10collective6detail29Sm90TmaWarpSpecializedAdapterINS1H_15DefaultEpilogueIfSK_SK_NS1G_6thread17LinearCombinationIfLi1EffLNS1L_9ScaleType4KindE0ELNS_15FloatRoundStyleE2EfEENS1_15EpilogueDefaultEEEEEvvEEEEvNT_6ParamsE)
        /*0014*/ 	.word	0x00000000


	//----- nvinfo : EIATTR_MIN_STACK_SIZE
	.align		4
.L_17:
        /*0018*/ 	.byte	0x04, 0x12
        /*001a*/ 	.short	(.L_19 - .L_18)
	.align		4
.L_18:
        /*001c*/ 	.word	index@(_ZN7cutlass13device_kernelINS_4gemm6kernel13GemmUniversalIN4cute5tupleIJiiiiEEENS1_10collective13CollectiveMmaINS1_34MainloopSm90TmaGmmaWarpSpecializedILi5ENS5_IJNS4_1CILi1EEENSA_ILi4EEESB_EEENS1_35KernelTmaWarpSpecializedCooperativeEEENS5_IJNSA_ILi256EEENSA_ILi64EEENSA_ILi32EEEEEEfNS5_IJlSB_lEEEfSK_NS4_8TiledMMAINS4_8MMA_AtomIJNS4_4SM904GMMA29MMA_64x64x8_F32TF32TF32_SS_TNILNSO_7ScaleInE1ELSQ_1EEEEEENS4_6LayoutINS5_IJNSA_ILi2EEESB_SB_EEENS5_IJSB_NSA_ILi0EEESW_EEEEENS5_IJNS4_10UnderscoreESZ_SZ_EEEEENS4_23SM90_TMA_LOAD_MULTICASTENS4_14ComposedLayoutINS4_7SwizzleILi3ELi4ELi3EEENS4_18smem_ptr_flag_bitsILi32EEENST_INS5_IJNSA_ILi8EEESI_EEENS5_IJSI_SB_EEEEEEEvNS4_8identityENS4_13SM90_TMA_LOADES1C_vS1D_EENS_8epilogue10collective6detail29Sm90TmaWarpSpecializedAdapterINS1H_15DefaultEpilogueIfSK_SK_NS1G_6thread17LinearCombinationIfLi1EffLNS1L_9ScaleType4KindE0ELNS_15FloatRoundStyleE2EfEENS1_15EpilogueDefaultEEEEEvvEEEEvNT_6ParamsE)
        /*0020*/ 	.word	0x00000000
.L_19:


//--------------------- .nv.compat                --------------------------
	.section	.nv.compat,"",@"SHT_CUDA_COMPAT_INFO"
	.align	4
        /*0000*/ 	.byte	0x02, 0x09, 0x01, 0x00, 0x02, 0x02, 0x04, 0x00, 0x02, 0x05, 0x05, 0x00, 0x03, 0x07, 0x01, 0x01
        /*0010*/ 	.byte	0x02, 0x03, 0x01, 0x00, 0x02, 0x06, 0x01, 0x00, 0x04, 0x0b, 0x08, 0x00, 0x00, 0x00, 0x00, 0x00
        /*0020*/ 	.byte	0x00, 0x00, 0x00, 0x00


//--------------------- .nv.info._ZN7cutlass13device_kernelINS_4gemm6kernel13GemmUniversalIN4cute5tupleIJiiiiEEENS1_10collective13CollectiveMmaINS1_34MainloopSm90TmaGmmaWarpSpecializedILi5ENS5_IJNS4_1CILi1EEENSA_ILi4EEESB_EEENS1_35KernelTmaWarpSpecializedCooperativeEEENS5_IJNSA_ILi256EEENSA_ILi64EEENSA_ILi32EEEEEEfNS5_IJlSB_lEEEfSK_NS4_8TiledMMAINS4_8MMA_AtomIJNS4_4SM904GMMA29MMA_64x64x8_F32TF32TF32_SS_TNILNSO_7ScaleInE1ELSQ_1EEEEEENS4_6LayoutINS5_IJNSA_ILi2EEESB_SB_EEENS5_IJSB_NSA_ILi0EEESW_EEEEENS5_IJNS4_10UnderscoreESZ_SZ_EEEEENS4_23SM90_TMA_LOAD_MULTICASTENS4_14ComposedLayoutINS4_7SwizzleILi3ELi4ELi3EEENS4_18smem_ptr_flag_bitsILi32EEENST_INS5_IJNSA_ILi8EEESI_EEENS5_IJSI_SB_EEEEEEEvNS4_8identityENS4_13SM90_TMA_LOADES1C_vS1D_EENS_8epilogue10collective6detail29Sm90TmaWarpSpecializedAdapterINS1H_15DefaultEpilogueIfSK_SK_NS1G_6thread17LinearCombinationIfLi1EffLNS1L_9ScaleType4KindE0ELNS_15FloatRoundStyleE2EfEENS1_15EpilogueDefaultEEEEEvvEEEEvNT_6ParamsE --------------------------
	.section	.nv.info._ZN7cutlass13device_kernelINS_4gemm6kernel13GemmUniversalIN4cute5tupleIJiiiiEEENS1_10collective13CollectiveMmaINS1_34MainloopSm90TmaGmmaWarpSpecializedILi5ENS5_IJNS4_1CILi1EEENSA_ILi4EEESB_EEENS1_35KernelTmaWarpSpecializedCooperativeEEENS5_IJNSA_ILi256EEENSA_ILi64EEENSA_ILi32EEEEEEfNS5_IJlSB_lEEEfSK_NS4_8TiledMMAINS4_8MMA_AtomIJNS4_4SM904GMMA29MMA_64x64x8_F32TF32TF32_SS_TNILNSO_7ScaleInE1ELSQ_1EEEEEENS4_6LayoutINS5_IJNSA_ILi2EEESB_SB_EEENS5_IJSB_NSA_ILi0EEESW_EEEEENS5_IJNS4_10UnderscoreESZ_SZ_EEEEENS4_23SM90_TMA_LOAD_MULTICASTENS4_14ComposedLayoutINS4_7SwizzleILi3ELi4ELi3EEENS4_18smem_ptr_flag_bitsILi32EEENST_INS5_IJNSA_ILi8EEESI_EEENS5_IJSI_SB_EEEEEEEvNS4_8identityENS4_13SM90_TMA_LOADES1C_vS1D_EENS_8epilogue10collective6detail29Sm90TmaWarpSpecializedAdapterINS1H_15DefaultEpilogueIfSK_SK_NS1G_6thread17LinearCombinationIfLi1EffLNS1L_9ScaleType4KindE0ELNS_15FloatRoundStyleE2EfEENS1_15EpilogueDefaultEEEEEvvEEEEvNT_6ParamsE,"",@"SHT_CUDA_INFO"
	.sectionflags	@""
	.align	4


	//----- nvinfo : EIATTR_CUDA_API_VERSION
	.align		4
        /*0000*/ 	.byte	0x04, 0x37
        /*0002*/ 	.short	(.L_21 - .L_20)
.L_20:
        /*0004*/ 	.word	0x00000082


	//----- nvinfo : EIATTR_KPARAM_INFO
	.align		4
.L_21:
        /*0008*/ 	.byte	0x04, 0x17
        /*000a*/ 	.short	(.L_23 - .L_22)
.L_22:
        /*000c*/ 	.word	0x00000000
        /*0010*/ 	.short	0x0000
        /*0012*/ 	.short	0x0070
        /*0014*/ 	.byte	0x00, 0xf0, 0x01, 0x10


	//----- nvinfo : EIATTR_SPARSE_MMA_MASK
	.align		4
.L_23:
        /*0018*/ 	.byte	0x03, 0x50
        /*001a*/ 	.short	0x0000


	//----- nvinfo : EIATTR_MAXREG_COUNT
	.align		4
        /*001c*/ 	.byte	0x03, 0x1b
        /*001e*/ 	.short	0x00a8


	//----- nvinfo : EIATTR_NUM_BARRIERS
	.align		4
        /*0020*/ 	.byte	0x02, 0x4c
        /*0022*/ 	.byte	0x01
	.zero		1


	//----- nvinfo : EIATTR_EXTERNS
	.align		4
        /*0024*/ 	.byte	0x04, 0x0f
        /*0026*/ 	.short	(.L_25 - .L_24)


	//   ....[0]....
	.align		4
.L_24:
        /*0028*/ 	.word	index@(__assertfail)


	//----- nvinfo : EIATTR_MERCURY_ISA_VERSION
	.align		4
.L_25:
        /*002c*/ 	.byte	0x03, 0x5f
        /*002e*/ 	.short	0x0101


	//----- nvinfo : EIATTR_INT_WARP_WIDE_INSTR_OFFSETS
	.align		4
        /*0030*/ 	.byte	0x04, 0x31
        /*0032*/ 	.short	(.L_27 - .L_26)


	//   ....[0]....
.L_26:
        /*0034*/ 	.word	0x00000490


	//   ....[1]....
        /*0038*/ 	.word	0x000004b0


	//   ....[2]....
        /*003c*/ 	.word	0x00000660


	//----- nvinfo : EIATTR_COOP_GROUP_MASK_REGIDS
	.align		4
.L_27:
        /*0040*/ 	.byte	0x04, 0x29
        /*0042*/ 	.short	(.L_29 - .L_28)


	//   ....[0]....
.L_28:
        /*0044*/ 	.word	0xffffffff


	//   ....[1]....
        /*0048*/ 	.word	0xffffffff


	//   ....[2]....
        /*004c*/ 	.word	0xffffffff


	//   ....[3]....
        /*0050*/ 	.word	0xffffffff


	//   ....[4]....
        /*0054*/ 	.word	0xffffffff


	//   ....[5]....
        /*0058*/ 	.word	0xffffffff


	//----- nvinfo : EIATTR_COOP_GROUP_INSTR_OFFSETS
	.align		4
.L_29:
        /*005c*/ 	.byte	0x04, 0x28
        /*005e*/ 	.short	(.L_31 - .L_30)


	//   ....[0]....
.L_30:
        /*0060*/ 	.word	0x00000060


	//   ....[1]....
        /*0064*/ 	.word	0x00000070


	//   ....[2]....
        /*0068*/ 	.word	0x00000130


	//   ....[3]....
        /*006c*/ 	.word	0x000002e0


	//   ....[4]....
        /*0070*/ 	.word	0x000007a0


	//   ....[5]....
        /*0074*/ 	.word	0x00001200


	//----- nvinfo : EIATTR_REG_RECONFIG
	.align		4
.L_31:
        /*0078*/ 	.byte	0x01, 0x54
	.zero		2


	//----- nvinfo : EIATTR_SYSCALL_OFFSETS
	.align		4
        /*007c*/ 	.byte	0x04, 0x46
        /*007e*/ 	.short	(.L_33 - .L_32)


	//   ....[0]....
.L_32:
        /*0080*/ 	.word	0x000013c0


	//----- nvinfo : EIATTR_MBARRIER_INSTR_OFFSETS
	.align		4
.L_33:
        /*0084*/ 	.byte	0x04, 0x39
        /*0086*/ 	.short	(.L_35 - .L_34)


	//   ....[0]....
.L_34:
        /*0088*/ 	.word	0x00000230
        /*008c*/ 	.word	0x000000ff
        /*0090*/ 	.word	0x00000000
        /*0094*/ 	.short	0x0100
        /*0096*/ 	.byte	0x08
	.zero		1


	//   ....[1]....
        /*0098*/ 	.word	0x00000240
        /*009c*/ 	.word	0x000000ff
        /*00a0*/ 	.word	0x00000028
        /*00a4*/ 	.short	0x0100
        /*00a6*/ 	.byte	0x08
	.zero		1


	//   ....[2]....
        /*00a8*/ 	.word	0x00000250
        /*00ac*/ 	.word	0x000000ff
        /*00b0*/ 	.word	0x00000008
        /*00b4*/ 	.short	0x0100
        /*00b6*/ 	.byte	0x08
	.zero		1


	//   ....[3]....
        /*00b8*/ 	.word	0x00000260
        /*00bc*/ 	.word	0x000000ff
        /*00c0*/ 	.word	0x00000030
        /*00c4*/ 	.short	0x0100
        /*00c6*/ 	.byte	0x08
	.zero		1


	//   ....[4]....
        /*00c8*/ 	.word	0x00000270
        /*00cc*/ 	.word	0x000000ff
        /*00d0*/ 	.word	0x00000010
        /*00d4*/ 	.short	0x0100
        /*00d6*/ 	.byte	0x08
	.zero		1


	//   ....[5]....
        /*00d8*/ 	.word	0x00000280
        /*00dc*/ 	.word	0x000000ff
        /*00e0*/ 	.word	0x00000038
        /*00e4*/ 	.short	0x0100
        /*00e6*/ 	.byte	0x08
	.zero		1


	//   ....[6]....
        /*00e8*/ 	.word	0x00000290
        /*00ec*/ 	.word	0x000000ff
        /*00f0*/ 	.word	0x00000018
        /*00f4*/ 	.short	0x0100
        /*00f6*/ 	.byte	0x08
	.zero		1


	//   ....[7]....
        /*00f8*/ 	.word	0x000002a0
        /*00fc*/ 	.word	0x000000ff
        /*0100*/ 	.word	0x00000040
        /*0104*/ 	.short	0x0100
        /*0106*/ 	.byte	0x08
	.zero		1


	//   ....[8]....
        /*0108*/ 	.word	0x000002b0
        /*010c*/ 	.word	0x000000ff
        /*0110*/ 	.word	0x00000020
        /*0114*/ 	.short	0x0100
        /*0116*/ 	.byte	0x08
	.zero		1


	//   ....[9]....
        /*0118*/ 	.word	0x000002c0
        /*011c*/ 	.word	0x000000ff
        /*0120*/ 	.word	0x00000048
        /*0124*/ 	.short	0x0100
        /*0126*/ 	.byte	0x08
	.zero		1


	//   ....[10]....
        /*0128*/ 	.word	0x000006e0
        /*012c*/ 	.word	0x000000ff
        /*0130*/ 	.word	0x00000060
        /*0134*/ 	.short	0x0100
        /*0136*/ 	.byte	0x06
	.zero		1


	//   ....[11]....
        /*0138*/ 	.word	0x00000750
        /*013c*/ 	.word	0x000000ff
        /*0140*/ 	.word	0x00000068
        /*0144*/ 	.short	0x0100
        /*0146*/ 	.byte	0x06
	.zero		1


	//   ....[12]....
        /*0148*/ 	.word	0x00001480
        /*014c*/ 	.word	0x00000003
        /*0150*/ 	.word	0x00000000
        /*0154*/ 	.short	0x010a
        /*0156*/ 	.byte	0x3f
	.zero		1


	//   ....[13]....
        /*0158*/ 	.word	0x000014c0
        /*015c*/ 	.word	0x00000003
        /*0160*/ 	.word	0x00000000
        /*0164*/ 	.short	0x010a
        /*0166*/ 	.byte	0x3f
	.zero		1


	//   ....[14]....
        /*0168*/ 	.word	0x00001a10
        /*016c*/ 	.word	0x00000005
        /*0170*/ 	.word	0x00000000
        /*0174*/ 	.short	0x010a
        /*0176*/ 	.byte	0x3f
	.zero		1


	//   ....[15]....
        /*0178*/ 	.word	0x00001a50
        /*017c*/ 	.word	0x00000005
        /*0180*/ 	.word	0x00000000
        /*0184*/ 	.short	0x010a
        /*0186*/ 	.byte	0x3f
	.zero		1


	//   ....[16]....
        /*0188*/ 	.word	0x00001e30
        /*018c*/ 	.word	0x00000005
        /*0190*/ 	.word	0x00000000
        /*0194*/ 	.short	0x0101
        /*0196*/ 	.byte	0x3f
	.zero		1


	//   ....[17]....
        /*0198*/ 	.word	0x00002050
        /*019c*/ 	.word	0x00000003
        /*01a0*/ 	.word	0x00000000
        /*01a4*/ 	.short	0x0101
        /*01a6*/ 	.byte	0x3f
	.zero		1


	//   ....[18]....
        /*01a8*/ 	.word	0x00006ef0
        /*01ac*/ 	.word	0x00000016
        /*01b0*/ 	.word	0x00000028
        /*01b4*/ 	.short	0x010a
        /*01b6*/ 	.byte	0x3f
	.zero		1


	//   ....[19]....
        /*01b8*/ 	.word	0x00007250
        /*01bc*/ 	.word	0x00000003
        /*01c0*/ 	.word	0x00000068
        /*01c4*/ 	.short	0x0101
        /*01c6*/ 	.byte	0x3f
	.zero		1


	//   ....[20]....
        /*01c8*/ 	.word	0x000079a0
        /*01cc*/ 	.word	0x00000007
        /*01d0*/ 	.word	0x00000000
        /*01d4*/ 	.short	0x010a
        /*01d6*/ 	.byte	0x3f
	.zero		1


	//   ....[21]....
        /*01d8*/ 	.word	0x00007a20
        /*01dc*/ 	.word	0x00000008
        /*01e0*/ 	.word	0x00000000
        /*01e4*/ 	.short	0x010a
        /*01e6*/ 	.byte	0x3f
	.zero		1


	//   ....[22]....
        /*01e8*/ 	.word	0x00007ab0
        /*01ec*/ 	.word	0x00000009
        /*01f0*/ 	.word	0x00000000
        /*01f4*/ 	.short	0x010a
        /*01f6*/ 	.byte	0x3f
	.zero		1


	//   ....[23]....
        /*01f8*/ 	.word	0x00007b40
        /*01fc*/ 	.word	0x00000006
        /*0200*/ 	.word	0x00000000
        /*0204*/ 	.short	0x010a
        /*0206*/ 	.byte	0x3f
	.zero		1


	//   ....[24]....
        /*0208*/ 	.word	0x00007bd0
        /*020c*/ 	.word	0x00000003
        /*0210*/ 	.word	0x00000000
        /*0214*/ 	.short	0x010a
        /*0216*/ 	.byte	0x3f
	.zero		1


	//   ....[25]....
        /*0218*/ 	.word	0x00007c30
        /*021c*/ 	.word	0x00000003
        /*0220*/ 	.word	0x00000000
        /*0224*/ 	.short	0x010a
        /*0226*/ 	.byte	0x3f
	.zero		1


	//   ....[26]....
        /*0228*/ 	.word	0x00007c80
        /*022c*/ 	.word	0x00000005
        /*0230*/ 	.word	0x00000000
        /*0234*/ 	.short	0x010a
        /*0236*/ 	.byte	0x3f
	.zero		1


	//   ....[27]....
        /*0238*/ 	.word	0x00007d50
        /*023c*/ 	.word	0x00000016
        /*0240*/ 	.word	0x00000028
        /*0244*/ 	.short	0x010a
        /*0246*/ 	.byte	0x3f
	.zero		1


	//   ....[28]....
        /*0248*/ 	.word	0x00007e20
        /*024c*/ 	.word	0x00000007
        /*0250*/ 	.word	0x00000000
        /*0254*/ 	.short	0x010a
        /*0256*/ 	.byte	0x3f
	.zero		1


	//   ....[29]....
        /*0258*/ 	.word	0x00007e70
        /*025c*/ 	.word	0x00000008
        /*0260*/ 	.word	0x00000000
        /*0264*/ 	.short	0x010a
        /*0266*/ 	.byte	0x3f
	.zero		1


	//   ....[30]....
        /*0268*/ 	.word	0x00007ec0
        /*026c*/ 	.word	0x00000009
        /*0270*/ 	.word	0x00000000
        /*0274*/ 	.short	0x010a
        /*0276*/ 	.byte	0x3f
	.zero		1


	//   ....[31]....
        /*0278*/ 	.word	0x00007f10
        /*027c*/ 	.word	0x00000006
        /*0280*/ 	.word	0x00000000
        /*0284*/ 	.short	0x010a
        /*0286*/ 	.byte	0x3f
	.zero		1


	//----- nvinfo : EIATTR_NUM_MBARRIERS
	.align		4
.L_35:
        /*0288*/ 	.byte	0x03, 0x38
        /*028a*/ 	.short	0x000c


	//----- nvinfo : EIATTR_EXIT_INSTR_OFFSETS
	.align		4
        /*028c*/ 	.byte	0x04, 0x1c
        /*028e*/ 	.short	(.L_37 - .L_36)


	//   ....[0]....
.L_36:
        /*0290*/ 	.word	0x00000910


	//   ....[1]....
        /*0294*/ 	.word	0x00001130


	//   ....[2]....
        /*0298*/ 	.word	0x00006610


	//   ....[3]....
        /*029c*/ 	.word	0x00006b70


	//   ....[4]....
        /*02a0*/ 	.word	0x00007c20


	//----- nvinfo : EIATTR_MAX_THREADS
	.align		4
.L_37:
        /*02a4*/ 	.byte	0x04, 0x05
        /*02a6*/ 	.short	(.L_39 - .L_38)
.L_38:
        /*02a8*/ 	.word	0x00000180
        /*02ac*/ 	.word	0x00000001
        /*02b0*/ 	.word	0x00000001


	//----- nvinfo : EIATTR_CRS_STACK_SIZE
	.align		4
.L_39:
        /*02b4*/ 	.byte	0x04, 0x1e
        /*02b6*/ 	.short	(.L_41 - .L_40)
.L_40:
        /*02b8*/ 	.word	0x00000000


	//----- nvinfo : EIATTR_CBANK_PARAM_SIZE
	.align		4
.L_41:
        /*02bc*/ 	.byte	0x03, 0x19
        /*02be*/ 	.short	0x0470


	//----- nvinfo : EIATTR_PARAM_CBANK
	.align		4
        /*02c0*/ 	.byte	0x04, 0x0a
        /*02c2*/ 	.short	(.L_43 - .L_42)
	.align		4
.L_42:
        /*02c4*/ 	.word	index@(.nv.constant0._ZN7cutlass13device_kernelINS_4gemm6kernel13GemmUniversalIN4cute5tupleIJiiiiEEENS1_10collective13CollectiveMmaINS1_34MainloopSm90TmaGmmaWarpSpecializedILi5ENS5_IJNS4_1CILi1EEENSA_ILi4EEESB_EEENS1_35KernelTmaWarpSpecializedCooperativeEEENS5_IJNSA_ILi256EEENSA_ILi64EEENSA_ILi32EEEEEEfNS5_IJlSB_lEEEfSK_NS4_8TiledMMAINS4_8MMA_AtomIJNS4_4SM904GMMA29MMA_64x64x8_F32TF32TF32_SS_TNILNSO_7ScaleInE1ELSQ_1EEEEEENS4_6LayoutINS5_IJNSA_ILi2EEESB_SB_EEENS5_IJSB_NSA_ILi0EEESW_EEEEENS5_IJNS4_10UnderscoreESZ_SZ_EEEEENS4_23SM90_TMA_LOAD_MULTICASTENS4_14ComposedLayoutINS4_7SwizzleILi3ELi4ELi3EEENS4_18smem_ptr_flag_bitsILi32EEENST_INS5_IJNSA_ILi8EEESI_EEENS5_IJSI_SB_EEEEEEEvNS4_8identityENS4_13SM90_TMA_LOADES1C_vS1D_EENS_8epilogue10collective6detail29Sm90TmaWarpSpecializedAdapterINS1H_15DefaultEpilogueIfSK_SK_NS1G_6thread17LinearCombinationIfLi1EffLNS1L_9ScaleType4KindE0ELNS_15FloatRoundStyleE2EfEENS1_15EpilogueDefaultEEEEEvvEEEEvNT_6ParamsE)
        /*02c8*/ 	.short	0x0210
        /*02ca*/ 	.short	0x0470


	//----- nvinfo : EIATTR_SW_WAR
	.align		4
.L_43:
        /*02cc*/ 	.byte	0x04, 0x36
        /*02ce*/ 	.short	(.L_45 - .L_44)
.L_44:
        /*02d0*/ 	.word	0x00000008
.L_45:


//--------------------- .nv.callgraph             --------------------------
	.section	.nv.callgraph,"",@"SHT_CUDA_CALLGRAPH"
	.align	4
	.sectionentsize	8
	.align		4
        /*0000*/ 	.word	0x00000000
	.align		4
        /*0004*/ 	.word	0xffffffff
	.align		4
        /*0008*/ 	.word	index@(_ZN7cutlass13device_kernelINS_4gemm6kernel13GemmUniversalIN4cute5tupleIJiiiiEEENS1_10collective13CollectiveMmaINS1_34MainloopSm90TmaGmmaWarpSpecializedILi5ENS5_IJNS4_1CILi1EEENSA_ILi4EEESB_EEENS1_35KernelTmaWarpSpecializedCooperativeEEENS5_IJNSA_ILi256EEENSA_ILi64EEENSA_ILi32EEEEEEfNS5_IJlSB_lEEEfSK_NS4_8TiledMMAINS4_8MMA_AtomIJNS4_4SM904GMMA29MMA_64x64x8_F32TF32TF32_SS_TNILNSO_7ScaleInE1ELSQ_1EEEEEENS4_6LayoutINS5_IJNSA_ILi2EEESB_SB_EEENS5_IJSB_NSA_ILi0EEESW_EEEEENS5_IJNS4_10UnderscoreESZ_SZ_EEEEENS4_23SM90_TMA_LOAD_MULTICASTENS4_14ComposedLayoutINS4_7SwizzleILi3ELi4ELi3EEENS4_18smem_ptr_flag_bitsILi32EEENST_INS5_IJNSA_ILi8EEESI_EEENS5_IJSI_SB_EEEEEEEvNS4_8identityENS4_13SM90_TMA_LOADES1C_vS1D_EENS_8epilogue10collective6detail29Sm90TmaWarpSpecializedAdapterINS1H_15DefaultEpilogueIfSK_SK_NS1G_6thread17LinearCombinationIfLi1EffLNS1L_9ScaleType4KindE0ELNS_15FloatRoundStyleE2EfEENS1_15EpilogueDefaultEEEEEvvEEEEvNT_6ParamsE)
	.align		4
        /*000c*/ 	.word	index@(__assertfail)
	.align		4
        /*0010*/ 	.word	0x00000000
	.align		4
        /*0014*/ 	.word	0xfffffffe
	.align		4
        /*0018*/ 	.word	0x00000000
	.align		4
        /*001c*/ 	.word	0xfffffffd
	.align		4
        /*0020*/ 	.word	0x00000000
	.align		4
        /*0024*/ 	.word	0xfffffffc


//--------------------- .nv.constant4             --------------------------
	.section	.nv.constant4,"a",@progbits
	.align	8
	.align		8
.nv.constant4:
        /*0000*/ 	.dword	__assertfail
	.align		8
        /*0008*/ 	.dword	__unnamed_1
	.align		8
        /*0010*/ 	.dword	_ZN40_INTERNAL_29c9286d_4_k_cu_bf44102f_159744cuda3std3__45__cpo5beginE
	.align		8
        /*0018*/ 	.dword	_ZN40_INTERNAL_29c9286d_4_k_cu_bf44102f_159744cuda3std3__45__cpo3endE
	.align		8
        /*0020*/ 	.dword	_ZN40_INTERNAL_29c9286d_4_k_cu_bf44102f_159744cuda3std3__45__cpo6cbeginE
	.align		8
        /*0028*/ 	.dword	_ZN40_INTERNAL_29c9286d_4_k_cu_bf44102f_159744cuda3std3__45__cpo4cendE
	.align		8
        /*0030*/ 	.dword	_ZN40_INTERNAL_29c9286d_4_k_cu_bf44102f_159744cuda3std3__442_GLOBAL__N__29c9286d_4_k_cu_bf44102f_159746ignoreE
	.align		8
        /*0038*/ 	.dword	_ZN40_INTERNAL_29c9286d_4_k_cu_bf44102f_159744cuda3std3__419piecewise_constructE
	.align		8
        /*0040*/ 	.dword	_ZN40_INTERNAL_29c9286d_4_k_cu_bf44102f_159744cuda3std3__48in_placeE
	.align		8
        /*0048*/ 	.dword	_ZN40_INTERNAL_29c9286d_4_k_cu_bf44102f_159744cuda3std6ranges3__45__cpo4swapE
	.align		8
        /*0050*/ 	.dword	_ZN40_INTERNAL_29c9286d_4_k_cu_bf44102f_159744cuda3std6ranges3__45__cpo9iter_moveE
	.align		8
        /*0058*/ 	.dword	_ZN40_INTERNAL_29c9286d_4_k_cu_bf44102f_159744cute7productE
	.align		8
        /*0060*/ 	.dword	_ZN40_INTERNAL_29c9286d_4_k_cu_bf44102f_159744cute1_E
	.align		8
        /*0068*/ 	.dword	$str$22
	.align		8
        /*0070*/ 	.dword	$str$23


//--------------------- .text._ZN7cutlass13device_kernelINS_4gemm6kernel13GemmUniversalIN4cute5tupleIJiiiiEEENS1_10collective13CollectiveMmaINS1_34MainloopSm90TmaGmmaWarpSpecializedILi5ENS5_IJNS4_1CILi1EEENSA_ILi4EEESB_EEENS1_35KernelTmaWarpSpecializedCooperativeEEENS5_IJNSA_ILi256EEENSA_ILi64EEENSA_ILi32EEEEEEfNS5_IJlSB_lEEEfSK_NS4_8TiledMMAINS4_8MMA_AtomIJNS4_4SM904GMMA29MMA_64x64x8_F32TF32TF32_SS_TNILNSO_7ScaleInE1ELSQ_1EEEEEENS4_6LayoutINS5_IJNSA_ILi2EEESB_SB_EEENS5_IJSB_NSA_ILi0EEESW_EEEEENS5_IJNS4_10UnderscoreESZ_SZ_EEEEENS4_23SM90_TMA_LOAD_MULTICASTENS4_14ComposedLayoutINS4_7SwizzleILi3ELi4ELi3EEENS4_18smem_ptr_flag_bitsILi32EEENST_INS5_IJNSA_ILi8EEESI_EEENS5_IJSI_SB_EEEEEEEvNS4_8identityENS4_13SM90_TMA_LOADES1C_vS1D_EENS_8epilogue10collective6detail29Sm90TmaWarpSpecializedAdapterINS1H_15DefaultEpilogueIfSK_SK_NS1G_6thread17LinearCombinationIfLi1EffLNS1L_9ScaleType4KindE0ELNS_15FloatRoundStyleE2EfEENS1_15EpilogueDefaultEEEEEvvEEEEvNT_6ParamsE --------------------------
	.section	.text._ZN7cutlass13device_kernelINS_4gemm6kernel13GemmUniversalIN4cute5tupleIJiiiiEEENS1_10collective13CollectiveMmaINS1_34MainloopSm90TmaGmmaWarpSpecializedILi5ENS5_IJNS4_1CILi1EEENSA_ILi4EEESB_EEENS1_35KernelTmaWarpSpecializedCooperativeEEENS5_IJNSA_ILi256EEENSA_ILi64EEENSA_ILi32EEEEEEfNS5_IJlSB_lEEEfSK_NS4_8TiledMMAINS4_8MMA_AtomIJNS4_4SM904GMMA29MMA_64x64x8_F32TF32TF32_SS_TNILNSO_7ScaleInE1ELSQ_1EEEEEENS4_6LayoutINS5_IJNSA_ILi2EEESB_SB_EEENS5_IJSB_NSA_ILi0EEESW_EEEEENS5_IJNS4_10UnderscoreESZ_SZ_EEEEENS4_23SM90_TMA_LOAD_MULTICASTENS4_14ComposedLayoutINS4_7SwizzleILi3ELi4ELi3EEENS4_18smem_ptr_flag_bitsILi32EEENST_INS5_IJNSA_ILi8EEESI_EEENS5_IJSI_SB_EEEEEEEvNS4_8identityENS4_13SM90_TMA_LOADES1C_vS1D_EENS_8epilogue10collective6detail29Sm90TmaWarpSpecializedAdapterINS1H_15DefaultEpilogueIfSK_SK_NS1G_6thread17LinearCombinationIfLi1EffLNS1L_9ScaleType4KindE0ELNS_15FloatRoundStyleE2EfEENS1_15EpilogueDefaultEEEEEvvEEEEvNT_6ParamsE,"ax",@progbits
	.align	128
.text._ZN7cutlass13device_kernelINS_4gemm6kernel13GemmUniversalIN4cute5tupleIJiiiiEEENS1_10collective13CollectiveMmaINS1_34MainloopSm90TmaGmmaWarpSpecializedILi5ENS5_IJNS4_1CILi1EEENSA_ILi4EEESB_EEENS1_35KernelTmaWarpSpecializedCooperativeEEENS5_IJNSA_ILi256EEENSA_ILi64EEENSA_ILi32EEEEEEfNS5_IJlSB_lEEEfSK_NS4_8TiledMMAINS4_8MMA_AtomIJNS4_4SM904GMMA29MMA_64x64x8_F32TF32TF32_SS_TNILNSO_7ScaleInE1ELSQ_1EEEEEENS4_6LayoutINS5_IJNSA_ILi2EEESB_SB_EEENS5_IJSB_NSA_ILi0EEESW_EEEEENS5_IJNS4_10UnderscoreESZ_SZ_EEEEENS4_23SM90_TMA_LOAD_MULTICASTENS4_14ComposedLayoutINS4_7SwizzleILi3ELi4ELi3EEENS4_18smem_ptr_flag_bitsILi32EEENST_INS5_IJNSA_ILi8EEESI_EEENS5_IJSI_SB_EEEEEEEvNS4_8identityENS4_13SM90_TMA_LOADES1C_vS1D_EENS_8epilogue10collective6detail29Sm90TmaWarpSpecializedAdapterINS1H_15DefaultEpilogueIfSK_SK_NS1G_6thread17LinearCombinationIfLi1EffLNS1L_9ScaleType4KindE0ELNS_15FloatRoundStyleE2EfEENS1_15EpilogueDefaultEEEEEvvEEEEvNT_6ParamsE:
        .type           _ZN7cutlass13device_kernelINS_4gemm6kernel13GemmUniversalIN4cute5tupleIJiiiiEEENS1_10collective13CollectiveMmaINS1_34MainloopSm90TmaGmmaWarpSpecializedILi5ENS5_IJNS4_1CILi1EEENSA_ILi4EEESB_EEENS1_35KernelTmaWarpSpecializedCooperativeEEENS5_IJNSA_ILi256EEENSA_ILi64EEENSA_ILi32EEEEEEfNS5_IJlSB_lEEEfSK_NS4_8TiledMMAINS4_8MMA_AtomIJNS4_4SM904GMMA29MMA_64x64x8_F32TF32TF32_SS_TNILNSO_7ScaleInE1ELSQ_1EEEEEENS4_6LayoutINS5_IJNSA_ILi2EEESB_SB_EEENS5_IJSB_NSA_ILi0EEESW_EEEEENS5_IJNS4_10UnderscoreESZ_SZ_EEEEENS4_23SM90_TMA_LOAD_MULTICASTENS4_14ComposedLayoutINS4_7SwizzleILi3ELi4ELi3EEENS4_18smem_ptr_flag_bitsILi32EEENST_INS5_IJNSA_ILi8EEESI_EEENS5_IJSI_SB_EEEEEEEvNS4_8identityENS4_13SM90_TMA_LOADES1C_vS1D_EENS_8epilogue10collective6detail29Sm90TmaWarpSpecializedAdapterINS1H_15DefaultEpilogueIfSK_SK_NS1G_6thread17LinearCombinationIfLi1EffLNS1L_9ScaleType4KindE0ELNS_15FloatRoundStyleE2EfEENS1_15EpilogueDefaultEEEEEvvEEEEvNT_6ParamsE,@function
        .size           _ZN7cutlass13device_kernelINS_4gemm6kernel13GemmUniversalIN4cute5tupleIJiiiiEEENS1_10collective13CollectiveMmaINS1_34MainloopSm90TmaGmmaWarpSpecializedILi5ENS5_IJNS4_1CILi1EEENSA_ILi4EEESB_EEENS1_35KernelTmaWarpSpecializedCooperativeEEENS5_IJNSA_ILi256EEENSA_ILi64EEENSA_ILi32EEEEEEfNS5_IJlSB_lEEEfSK_NS4_8TiledMMAINS4_8MMA_AtomIJNS4_4SM904GMMA29MMA_64x64x8_F32TF32TF32_SS_TNILNSO_7ScaleInE1ELSQ_1EEEEEENS4_6LayoutINS5_IJNSA_ILi2EEESB_SB_EEENS5_IJSB_NSA_ILi0EEESW_EEEEENS5_IJNS4_10UnderscoreESZ_SZ_EEEEENS4_23SM90_TMA_LOAD_MULTICASTENS4_14ComposedLayoutINS4_7SwizzleILi3ELi4ELi3EEENS4_18smem_ptr_flag_bitsILi32EEENST_INS5_IJNSA_ILi8EEESI_EEENS5_IJSI_SB_EEEEEEEvNS4_8identityENS4_13SM90_TMA_LOADES1C_vS1D_EENS_8epilogue10collective6detail29Sm90TmaWarpSpecializedAdapterINS1H_15DefaultEpilogueIfSK_SK_NS1G_6thread17LinearCombinationIfLi1EffLNS1L_9ScaleType4KindE0ELNS_15FloatRoundStyleE2EfEENS1_15EpilogueDefaultEEEEEvvEEEEvNT_6ParamsE,(.L_x_199 - _ZN7cutlass13device_kernelINS_4gemm6kernel13GemmUniversalIN4cute5tupleIJiiiiEEENS1_10collective13CollectiveMmaINS1_34MainloopSm90TmaGmmaWarpSpecializedILi5ENS5_IJNS4_1CILi1EEENSA_ILi4EEESB_EEENS1_35KernelTmaWarpSpecializedCooperativeEEENS5_IJNSA_ILi256EEENSA_ILi64EEENSA_ILi32EEEEEEfNS5_IJlSB_lEEEfSK_NS4_8TiledMMAINS4_8MMA_AtomIJNS4_4SM904GMMA29MMA_64x64x8_F32TF32TF32_SS_TNILNSO_7ScaleInE1ELSQ_1EEEEEENS4_6LayoutINS5_IJNSA_ILi2EEESB_SB_EEENS5_IJSB_NSA_ILi0EEESW_EEEEENS5_IJNS4_10UnderscoreESZ_SZ_EEEEENS4_23SM90_TMA_LOAD_MULTICASTENS4_14ComposedLayoutINS4_7SwizzleILi3ELi4ELi3EEENS4_18smem_ptr_flag_bitsILi32EEENST_INS5_IJNSA_ILi8EEESI_EEENS5_IJSI_SB_EEEEEEEvNS4_8identityENS4_13SM90_TMA_LOADES1C_vS1D_EENS_8epilogue10collective6detail29Sm90TmaWarpSpecializedAdapterINS1H_15DefaultEpilogueIfSK_SK_NS1G_6thread17LinearCombinationIfLi1EffLNS1L_9ScaleType4KindE0ELNS_15FloatRoundStyleE2EfEENS1_15EpilogueDefaultEEEEEvvEEEEvNT_6ParamsE)
        .other          _ZN7cutlass13device_kernelINS_4gemm6kernel13GemmUniversalIN4cute5tupleIJiiiiEEENS1_10collective13CollectiveMmaINS1_34MainloopSm90TmaGmmaWarpSpecializedILi5ENS5_IJNS4_1CILi1EEENSA_ILi4EEESB_EEENS1_35KernelTmaWarpSpecializedCooperativeEEENS5_IJNSA_ILi256EEENSA_ILi64EEENSA_ILi32EEEEEEfNS5_IJlSB_lEEEfSK_NS4_8TiledMMAINS4_8MMA_AtomIJNS4_4SM904GMMA29MMA_64x64x8_F32TF32TF32_SS_TNILNSO_7ScaleInE1ELSQ_1EEEEEENS4_6LayoutINS5_IJNSA_ILi2EEESB_SB_EEENS5_IJSB_NSA_ILi0EEESW_EEEEENS5_IJNS4_10UnderscoreESZ_SZ_EEEEENS4_23SM90_TMA_LOAD_MULTICASTENS4_14ComposedLayoutINS4_7SwizzleILi3ELi4ELi3EEENS4_18smem_ptr_flag_bitsILi32EEENST_INS5_IJNSA_ILi8EEESI_EEENS5_IJSI_SB_EEEEEEEvNS4_8identityENS4_13SM90_TMA_LOADES1C_vS1D_EENS_8epilogue10collective6detail29Sm90TmaWarpSpecializedAdapterINS1H_15DefaultEpilogueIfSK_SK_NS1G_6thread17LinearCombinationIfLi1EffLNS1L_9ScaleType4KindE0ELNS_15FloatRoundStyleE2EfEENS1_15EpilogueDefaultEEEEEvvEEEEvNT_6ParamsE,@"STO_CUDA_ENTRY STV_DEFAULT"
_ZN7cutlass13device_kernelINS_4gemm6kernel13GemmUniversalIN4cute5tupleIJiiiiEEENS1_10collective13CollectiveMmaINS1_34MainloopSm90TmaGmmaWarpSpecializedILi5ENS5_IJNS4_1CILi1EEENSA_ILi4EEESB_EEENS1_35KernelTmaWarpSpecializedCooperativeEEENS5_IJNSA_ILi256EEENSA_ILi64EEENSA_ILi32EEEEEEfNS5_IJlSB_lEEEfSK_NS4_8TiledMMAINS4_8MMA_AtomIJNS4_4SM904GMMA29MMA_64x64x8_F32TF32TF32_SS_TNILNSO_7ScaleInE1ELSQ_1EEEEEENS4_6LayoutINS5_IJNSA_ILi2EEESB_SB_EEENS5_IJSB_NSA_ILi0EEESW_EEEEENS5_IJNS4_10UnderscoreESZ_SZ_EEEEENS4_23SM90_TMA_LOAD_MULTICASTENS4_14ComposedLayoutINS4_7SwizzleILi3ELi4ELi3EEENS4_18smem_ptr_flag_bitsILi32EEENST_INS5_IJNSA_ILi8EEESI_EEENS5_IJSI_SB_EEEEEEEvNS4_8identityENS4_13SM90_TMA_LOADES1C_vS1D_EENS_8epilogue10collective6detail29Sm90TmaWarpSpecializedAdapterINS1H_15DefaultEpilogueIfSK_SK_NS1G_6thread17LinearCombinationIfLi1EffLNS1L_9ScaleType4KindE0ELNS_15FloatRoundStyleE2EfEENS1_15EpilogueDefaultEEEEEvvEEEEvNT_6ParamsE:
[----:B------:R-:W0:Y:S01]  /*0000*/  LDC R1, c[0x0][0x28] ;  /* 0x00000a00ff017b82 */ /* 0x000e220000000800 */
[----:B------:R-:W1:Y:S01]  /*0010*/  S2R R18, SR_TID.X ;  /* 0x0000000000127919 */ /* 0x000e620000002100 */
[----:B------:R-:W-:Y:S01]  /*0020*/  ELECT P0, URZ, PT ;  /* 0x00000000003f782f */ /* 0x000fe20003800000 */
[----:B------:R-:W-:Y:S01]  /*0030*/  BSSY B0, `(.L_x_0) ;  /* 0x000000f000007945 */ /* 0x000fe20003800000 */
[--C-:B-1----:R-:W-:Y:S02]  /*0040*/  SHF.R.U32.HI R0, RZ, 0x5, R18.reuse ;  /* 0x00000005ff007819 */ /* 0x102fe40000011612 */
[----:B------:R-:W-:-:S03]  /*0050*/  SHF.R.U32.HI R3, RZ, 0x7, R18 ;  /* 0x00000007ff037819 */ /* 0x000fc60000011612 */
[----:B------:R-:W1:Y:S04]  /*0060*/  SHFL.IDX PT, R2, R0, RZ, 0x1f ;  /* 0x00001fff00027589 */ /* 0x000e6800000e0000 */
[----:B------:R2:W3:Y:S01]  /*0070*/  SHFL.IDX PT, R5, R3, RZ, 0x1f ;  /* 0x00001fff03057589 */ /* 0x0004e200000e0000 */
[----:B-1----:R-:W-:-:S13]  /*0080*/  ISETP.NE.OR P0, PT, R2, RZ, !P0 ;  /* 0x000000ff0200720c */ /* 0x002fda0004705670 */
[----:B0-23--:R-:W-:Y:S05]  /*0090*/  @P0 BRA `(.L_x_1) ;  /* 0x0000000000200947 */ /* 0x00dfea0003800000 */
[----:B------:R-:W-:Y:S02]  /*00a0*/  ULDC.64 UR4, c[0x0][0x198] ;  /* 0x0000660000047ab9 */ /* 0x000fe40000000a00 */
[----:B------:R-:W-:Y:S02]  /*00b0*/  UIADD3 UR6, UP0, UR4, 0xf0, URZ ;  /* 0x000000f004067890 */ /* 0x000fe4000ff1e03f */
[----:B------:R-:W-:Y:S02]  /*00c0*/  UIADD3 UR4, UP1, UR4, 0x1f0, URZ ;  /* 0x000001f004047890 */ /* 0x000fe4000ff3e03f */
[----:B------:R-:W-:Y:S02]  /*00d0*/  UIADD3.X UR7, URZ, UR5, URZ, UP0, !UPT ;  /* 0x000000053f077290 */ /* 0x000fe400087fe43f */
[----:B------:R-:W-:-:S07]  /*00e0*/  UIADD3.X UR5, URZ, UR5, URZ, UP1, !UPT ;  /* 0x000000053f057290 */ /* 0x000fce0008ffe43f */
[----:B------:R0:W-:Y:S02]  /*00f0*/  UTMACCTL.PF [UR6] ;  /* 0x00000000060079b9 */ /* 0x0001e40008040000 */
[----:B------:R0:W-:Y:S02]  /*0100*/  UTMACCTL.PF [UR4] ;  /* 0x00000000040079b9 */ /* 0x0001e40008040000 */
[----:B0-----:R-:W-:Y:S01]  /*0110*/  NOP ;  /* 0x0000000000007918 */ /* 0x001fe20000000000 */
.L_x_1:
[----:B------:R-:W-:Y:S05]  /*0120*/  BSYNC B0 ;  /* 0x0000000000007941 */ /* 0x000fea0003800000 */
.L_x_0:
[----:B------:R-:W0:Y:S02]  /*0130*/  SHFL.IDX PT, R3, R0, RZ, 0x1f ;  /* 0x00001fff00037589 */ /* 0x000e2400000e0000 */
[----:B0-----:R-:W-:-:S13]  /*0140*/  ISETP.NE.AND P0, PT, R3, RZ, PT ;  /* 0x000000ff0300720c */ /* 0x001fda0003f05270 */
[----:B------:R-:W-:Y:S05]  /*0150*/  @P0 BRA `(.L_x_2) ;  /* 0x0000000000600947 */ /* 0x000fea0003800000 */
[----:B------:R-:W0:Y:S01]  /*0160*/  S2UR UR8, SR_CgaCtaId ;  /* 0x00000000000879c3 */ /* 0x000e220000008800 */
[----:B------:R-:W-:Y:S01]  /*0170*/  UMOV UR4, 0x400 ;  /* 0x0000040000047882 */ /* 0x000fe20000000000 */
[----:B------:R-:W-:Y:S01]  /*0180*/  UMOV UR5, 0x1 ;  /* 0x0000000100057882 */ /* 0x000fe20000000000 */
[----:B------:R-:W-:Y:S01]  /*0190*/  UMOV UR6, 0x8 ;  /* 0x0000000800067882 */ /* 0x000fe20000000000 */
[----:B------:R-:W-:Y:S01]  /*01a0*/  ELECT P0, URZ, PT ;  /* 0x00000000003f782f */ /* 0x000fe20003800000 */
[----:B------:R-:W-:-:S04]  /*01b0*/  UIADD3 UR6, -UR6, 0x100000, URZ ;  /* 0x0010000006067890 */ /* 0x000fc8000fffe13f */
[----:B------:R-:W-:Y:S02]  /*01c0*/  USHF.L.U32 UR7, UR6, 0xb, URZ ;  /* 0x0000000b06077899 */ /* 0x000fe4000800063f */
[----:B------:R-:W-:Y:S02]  /*01d0*/  USHF.L.U32 UR6, UR6, 0x1, URZ ;  /* 0x0000000106067899 */ /* 0x000fe4000800063f */
[----:B0-----:R-:W-:Y:S02]  /*01e0*/  ULEA UR8, UR8, UR4, 0x18 ;  /* 0x0000000408087291 */ /* 0x001fe4000f8ec03f */
[----:B------:R-:W-:-:S04]  /*01f0*/  UIADD3 UR4, -UR5, 0x100000, URZ ;  /* 0x0010000005047890 */ /* 0x000fc8000fffe13f */
[----:B------:R-:W-:Y:S02]  /*0200*/  USHF.L.U32 UR5, UR4, 0xb, URZ ;  /* 0x0000000b04057899 */ /* 0x000fe4000800063f */
[----:B------:R-:W-:Y:S01]  /*0210*/  USHF.L.U32 UR4, UR4, 0x1, URZ ;  /* 0x0000000104047899 */ /* 0x000fe2000800063f */
[----:B------:R-:W0:Y:S11]  /*0220*/  FENCE.VIEW.ASYNC.S ;  /* 0x00000000000073c6 */ /* 0x000e360000000000 */
[----:B0-----:R0:W1:Y:S01]  /*0230*/  SYNCS.EXCH.64 URZ, [UR8], UR4 ;  /* 0x00000004083f75b2 */ /* 0x0010620008000100 */
[----:B------:R0:W2:Y:S01]  /*0240*/  SYNCS.EXCH.64 URZ, [UR8+0x28], UR6 ;  /* 0x00002806083f75b2 */ /* 0x0000a20008000100 */
[----:B------:R0:W3:Y:S01]  /*0250*/  SYNCS.EXCH.64 URZ, [UR8+0x8], UR4 ;  /* 0x00000804083f75b2 */ /* 0x0000e20008000100 */
[----:B------:R0:W4:Y:S01]  /*0260*/  SYNCS.EXCH.64 URZ, [UR8+0x30], UR6 ;  /* 0x00003006083f75b2 */ /* 0x0001220008000100 */
[----:B------:R0:W0:Y:S01]  /*0270*/  SYNCS.EXCH.64 URZ, [UR8+0x10], UR4 ;  /* 0x00001004083f75b2 */ /* 0x0000220008000100 */
[----:B------:R0:W0:Y:S01]  /*0280*/  SYNCS.EXCH.64 URZ, [UR8+0x38], UR6 ;  /* 0x00003806083f75b2 */ /* 0x0000220008000100 */
[----:B------:R0:W0:Y:S01]  /*0290*/  SYNCS.EXCH.64 URZ, [UR8+0x18], UR4 ;  /* 0x00001804083f75b2 */ /* 0x0000220008000100 */
[----:B------:R0:W0:Y:S01]  /*02a0*/  SYNCS.EXCH.64 URZ, [UR8+0x40], UR6 ;  /* 0x00004006083f75b2 */ /* 0x0000220008000100 */
[----:B------:R0:W0:Y:S01]  /*02b0*/  SYNCS.EXCH.64 URZ, [UR8+0x20], UR4 ;  /* 0x00002004083f75b2 */ /* 0x0000220008000100 */
[----:B------:R0:W0:Y:S01]  /*02c0*/  SYNCS.EXCH.64 URZ, [UR8+0x48], UR6 ;  /* 0x00004806083f75b2 */ /* 0x0000220008000100 */
[----:B------:R-:W-:Y:S01]  /*02d0*/  NOP ;  /* 0x0000000000007918 */ /* 0x000fe20000000000 */
.L_x_2:
[----:B------:R-:W5:Y:S01]  /*02e0*/  SHFL.IDX PT, R0, R0, RZ, 0x1f ;  /* 0x00001fff00007589 */ /* 0x000f6200000e0000 */
[----:B------:R-:W-:Y:S01]  /*02f0*/  SHF.R.S32.HI R7, RZ, 0x1f, R18 ;  /* 0x0000001fff077819 */ /* 0x000fe20000011412 */
[----:B0-----:R-:W0:Y:S01]  /*0300*/  S2UR UR8, SR_CTAID.X ;  /* 0x00000000000879c3 */ /* 0x001e220000002500 */
[----:B------:R-:W-:Y:S01]  /*0310*/  ELECT P0, URZ, PT ;  /* 0x00000000003f782f */ /* 0x000fe20003800000 */
[----:B------:R-:W1:Y:S01]  /*0320*/  S2R R4, SR_CTAID.Y ;  /* 0x0000000000047919 */ /* 0x000e620000002600 */
[----:B------:R-:W-:Y:S01]  /*0330*/  LEA.HI R7, R7, R18, RZ, 0x7 ;  /* 0x0000001207077211 */ /* 0x000fe200078f38ff */
[----:B------:R-:W-:Y:S01]  /*0340*/  ULDC UR4, c[0x0][0x154] ;  /* 0x0000550000047ab9 */ /* 0x000fe20000000800 */
[----:B------:R-:W-:Y:S01]  /*0350*/  SHF.R.S32.HI R8, RZ, 0x1f, R3 ;  /* 0x0000001fff087819 */ /* 0x000fe20000011403 */
[----:B------:R-:W-:Y:S01]  /*0360*/  NOP ;  /* 0x0000000000007918 */ /* 0x000fe20000000000 */
[----:B------:R-:W-:Y:S01]  /*0370*/  LOP3.LUT R7, R7, 0xffffff80, RZ, 0xc0, !PT ;  /* 0xffffff8007077812 */ /* 0x000fe200078ec0ff */
[----:B------:R-:W2:Y:S01]  /*0380*/  LDC R12, c[0x0][0x140] ;  /* 0x00005000ff0c7b82 */ /* 0x000ea20000000800 */
[----:B------:R-:W-:Y:S01]  /*0390*/  LEA.HI R8, R8, R3, RZ, 0x2 ;  /* 0x0000000308087211 */ /* 0x000fe200078f10ff */
[----:B------:R-:W-:-:S02]  /*03a0*/  NOP ;  /* 0x0000000000007918 */ /* 0x000fc40000000000 */
[----:B------:R-:W-:Y:S01]  /*03b0*/  IMAD.IADD R6, R18, 0x1, -R7 ;  /* 0x0000000112067824 */ /* 0x000fe200078e0a07 */
[----:B------:R-:W-:-:S03]  /*03c0*/  LOP3.LUT R8, R8, 0x3ffffffc, RZ, 0xc0, !PT ;  /* 0x3ffffffc08087812 */ /* 0x000fc600078ec0ff */
[----:B------:R-:W3:Y:S01]  /*03d0*/  LDC R10, c[0x0][0x144] ;  /* 0x00005100ff0a7b82 */ /* 0x000ee20000000800 */
[----:B------:R-:W-:Y:S02]  /*03e0*/  SHF.R.S32.HI R7, RZ, 0x1f, R6 ;  /* 0x0000001fff077819 */ /* 0x000fe40000011406 */
[----:B------:R-:W-:Y:S02]  /*03f0*/  LOP3.LUT P2, RZ, R6, 0x7, RZ, 0xc0, !PT ;  /* 0x0000000706ff7812 */ /* 0x000fe4000784c0ff */
[----:B------:R-:W-:Y:S01]  /*0400*/  LEA.HI R7, R7, R6, RZ, 0x3 ;  /* 0x0000000607077211 */ /* 0x000fe200078f18ff */
[----:B------:R-:W-:Y:S01]  /*0410*/  VIADD R6, R5, 0xffffffff ;  /* 0xffffffff05067836 */ /* 0x000fe20000000000 */
[----:B-----5:R-:W-:Y:S02]  /*0420*/  ISETP.NE.OR P0, PT, R0, RZ, !P0 ;  /* 0x000000ff0000720c */ /* 0x020fe40004705670 */
[--C-:B------:R-:W-:Y:S02]  /*0430*/  SHF.R.S32.HI R0, RZ, 0x3, R7.reuse ;  /* 0x00000003ff007819 */ /* 0x100fe40000011407 */
[----:B------:R-:W-:-:S02]  /*0440*/  SHF.R.S32.HI R7, RZ, 0x1f, R7 ;  /* 0x0000001fff077819 */ /* 0x000fc40000011407 */
[----:B------:R-:W-:Y:S02]  /*0450*/  ISETP.GE.U32.AND P5, PT, R6, 0x2, PT ;  /* 0x000000020600780c */ /* 0x000fe40003fa6070 */
[----:B------:R-:W-:Y:S02]  /*0460*/  LEA.HI R7, R7, R0, RZ, 0x2 ;  /* 0x0000000007077211 */ /* 0x000fe400078f10ff */
[----:B--2---:R-:W-:Y:S02]  /*0470*/  ISETP.EQ.U32.AND P3, PT, R12, 0x1, PT ;  /* 0x000000010c00780c */ /* 0x004fe40003f62070 */
[----:B-1----:R-:W-:Y:S01]  /*0480*/  I2FP.F32.U32 R9, R4 ;  /* 0x0000000400097245 */ /* 0x002fe20000201000 */
[----:B------:R-:W-:Y:S01]  /*0490*/  VOTEU.ALL UP0, P0 ;  /* 0x00000000003f7886 */ /* 0x000fe20000000000 */
[----:B------:R-:W-:Y:S01]  /*04a0*/  LOP3.LUT R7, R7, 0xfffffffc, RZ, 0xc0, !PT ;  /* 0xfffffffc07077812 */ /* 0x000fe200078ec0ff */
[----:B------:R-:W-:Y:S02]  /*04b0*/  VOTEU.ALL UP1, P0 ;  /* 0x00000000003f7886 */ /* 0x000fe40000020000 */
[----:B------:R-:W-:Y:S01]  /*04c0*/  FMUL R11, R9, UR4 ;  /* 0x00000004090b7c20 */ /* 0x000fe20008400000 */
[----:B------:R-:W-:Y:S01]  /*04d0*/  IMAD.IADD R9, R3, 0x1, -R8 ;  /* 0x0000000103097824 */ /* 0x000fe200078e0a08 */
[----:B0-----:R-:W-:Y:S01]  /*04e0*/  I2FP.F32.U32 R8, UR8 ;  /* 0x0000000800087c45 */ /* 0x001fe20008201000 */
[----:B------:R-:W-:Y:S01]  /*04f0*/  IMAD.IADD R0, R0, 0x1, -R7 ;  /* 0x0000000100007824 */ /* 0x000fe200078e0a07 */
[----:B------:R-:W0:Y:S01]  /*0500*/  @!UP0 S2UR UR7, SR_CgaCtaId ;  /* 0x00000000000789c3 */ /* 0x000e220000008800 */
[----:B------:R-:W-:Y:S01]  /*0510*/  ULDC UR4, c[0x0][0x150] ;  /* 0x0000540000047ab9 */ /* 0x000fe20000000800 */
[----:B------:R-:W1:Y:S01]  /*0520*/  F2I.U32.TRUNC.NTZ R11, R11 ;  /* 0x0000000b000b7305 */ /* 0x000e62000020f000 */
[----:B------:R-:W-:Y:S01]  /*0530*/  FMUL R8, R8, UR4 ;  /* 0x0000000408087c20 */ /* 0x000fe20008400000 */
[----:B------:R-:W-:Y:S01]  /*0540*/  SHF.R.S32.HI R3, RZ, 0x1f, R2 ;  /* 0x0000001fff037819 */ /* 0x000fe20000011402 */
[----:B------:R-:W-:Y:S01]  /*0550*/  IMAD R9, R9, 0x4, R0 ;  /* 0x0000000409097824 */ /* 0x000fe200078e0200 */
[----:B------:R-:W-:Y:S01]  /*0560*/  UMOV UR4, 0x20 ;  /* 0x0000002000047882 */ /* 0x000fe20000000000 */
[----:B------:R-:W-:Y:S01]  /*0570*/  @!UP0 UMOV UR6, 0x400 ;  /* 0x0000040000068882 */ /* 0x000fe20000000000 */
[----:B------:R-:W2:Y:S01]  /*0580*/  LDC R7, c[0x0][0x148] ;  /* 0x00005200ff077b82 */ /* 0x000ea20000000800 */
[----:B------:R-:W-:Y:S01]  /*0590*/  LEA.HI R3, R3, R2, RZ, 0x2 ;  /* 0x0000000203037211 */ /* 0x000fe200078f10ff */
[----:B------:R-:W5:Y:S01]  /*05a0*/  F2I.U32.TRUNC.NTZ R8, R8 ;  /* 0x0000000800087305 */ /* 0x000f62000020f000 */
[----:B------:R-:W-:Y:S01]  /*05b0*/  IMAD.SHL.U32 R22, R9, 0x4, RZ ;  /* 0x0000000409167824 */ /* 0x000fe200078e00ff */
[----:B------:R-:W-:-:S04]  /*05c0*/  @!UP0 UIADD3 UR4, -UR4, 0x100000, URZ ;  /* 0x0010000004048890 */ /* 0x000fc8000fffe13f */
[----:B------:R-:W-:Y:S02]  /*05d0*/  @!UP0 USHF.L.U32 UR5, UR4, 0xb, URZ ;  /* 0x0000000b04058899 */ /* 0x000fe4000800063f */
[----:B------:R-:W-:Y:S01]  /*05e0*/  @!UP0 USHF.L.U32 UR4, UR4, 0x1, URZ ;  /* 0x0000000104048899 */ /* 0x000fe2000800063f */
[----:B------:R-:W-:Y:S02]  /*05f0*/  LOP3.LUT R3, R3, 0xfffffffc, RZ, 0xc0, !PT ;  /* 0xfffffffc03037812 */ /* 0x000fe400078ec0ff */
[----:B------:R-:W-:Y:S01]  /*0600*/  LOP3.LUT R22, R9, 0xc, R22, 0x78, !PT ;  /* 0x0000000c09167812 */ /* 0x000fe200078e7816 */
[----:B-1----:R-:W-:Y:S02]  /*0610*/  IMAD.MOV R21, RZ, RZ, -R11 ;  /* 0x000000ffff157224 */ /* 0x002fe400078e0a0b */
[----:B------:R-:W-:Y:S01]  /*0620*/  IMAD.IADD R0, R2, 0x1, -R3 ;  /* 0x0000000102007824 */ /* 0x000fe200078e0a03 */
[----:B0-----:R-:W-:Y:S01]  /*0630*/  @!UP0 ULEA UR6, UR7, UR6, 0x18 ;  /* 0x0000000607068291 */ /* 0x001fe2000f8ec03f */
[----:B-----5:R-:W-:-:S03]  /*0640*/  IMAD.MOV R3, RZ, RZ, -R8 ;  /* 0x000000ffff037224 */ /* 0x020fc600078e0a08 */
[----:B------:R-:W-:Y:S01]  /*0650*/  ISETP.NE.AND P1, PT, R0, 0x3, PT ;  /* 0x000000030000780c */ /* 0x000fe20003f25270 */
[----:B------:R-:W-:Y:S01]  /*0660*/  VOTEU.ALL UP0, P0 ;  /* 0x00000000003f7886 */ /* 0x000fe20000000000 */
[----:B------:R-:W-:Y:S01]  /*0670*/  ISETP.LT.U32.AND P0, PT, R22, 0x4, !P2 ;  /* 0x000000041600780c */ /* 0x000fe20005701070 */
[----:B---3--:R-:W-:Y:S01]  /*0680*/  IMAD R3, R10, R3, UR8 ;  /* 0x000000080a037e24 */ /* 0x008fe2000f8e0203 */
[----:B------:R-:W-:Y:S01]  /*0690*/  ISETP.EQ.OR P1, PT, R0, RZ, !P1 ;  /* 0x000000ff0000720c */ /* 0x000fe20004f22670 */
[----:B--2---:R-:W-:Y:S01]  /*06a0*/  IMAD R9, R7, R21, R4 ;  /* 0x0000001507097224 */ /* 0x004fe200078e0204 */
[C---:B------:R-:W-:Y:S02]  /*06b0*/  ISETP.NE.AND P2, PT, R5.reuse, RZ, PT ;  /* 0x000000ff0500720c */ /* 0x040fe40003f45270 */
[----:B------:R-:W-:Y:S01]  /*06c0*/  ISETP.EQ.AND P1, PT, R5, RZ, P1 ;  /* 0x000000ff0500720c */ /* 0x000fe20000f22270 */
[----:B------:R-:W0:Y:S02]  /*06d0*/  FENCE.VIEW.ASYNC.S ;  /* 0x00000000000073c6 */ /* 0x000e240000000000 */
[----:B0-----:R0:W1:Y:S01]  /*06e0*/  @!UP0 SYNCS.EXCH.64 URZ, [UR6+0x60], UR4 ;  /* 0x00006004063f85b2 */ /* 0x0010620008000100 */
[----:B------:R-:W-:-:S02]  /*06f0*/  ISETP.NE.AND P4, PT, R9, R22, PT ;  /* 0x000000160900720c */ /* 0x000fc40003f85270 */
[----:B------:R-:W-:Y:S02]  /*0700*/  SEL R19, RZ, 0x1, !P1 ;  /* 0x00000001ff137807 */ /* 0x000fe40004800000 */
[----:B------:R-:W-:Y:S02]  /*0710*/  ISETP.EQ.OR P4, PT, R3, RZ, !P4 ;  /* 0x000000ff0300720c */ /* 0x000fe40006782670 */
[----:B------:R-:W-:Y:S02]  /*0720*/  SEL R19, R19, 0x2, P5 ;  /* 0x0000000213137807 */ /* 0x000fe40002800000 */
[----:B------:R-:W-:-:S04]  /*0730*/  PLOP3.LUT P0, PT, P0, P4, PT, 0x80, 0x0 ;  /* 0x000000000000781c */ /* 0x000fc80000709070 */
[----:B------:R-:W-:Y:S01]  /*0740*/  P2R R102, PR, RZ, 0x1 ;  /* 0x00000001ff667803 */ /* 0x000fe20000000000 */
[----:B------:R0:W2:Y:S01]  /*0750*/  @!UP1 SYNCS.EXCH.64 URZ, [UR6+0x68], UR4 ;  /* 0x00006804063f95b2 */ /* 0x0000a20008000100 */
[----:B------:R-:W-:Y:S01]  /*0760*/  NOP ;  /* 0x0000000000007918 */ /* 0x000fe20000000000 */
[----:B------:R-:W-:Y:S06]  /*0770*/  @!P3 BRA `(.L_x_3) ;  /* 0x000000000008b947 */ /* 0x000fec0003800000 */
[----:B-12-4-:R-:W-:Y:S01]  /*0780*/  UCGABAR_ARV ;  /* 0x00000000000079c7 */ /* 0x016fe20008000000 */
[----:B------:R-:W-:Y:S05]  /*0790*/  BRA `(.L_x_4) ;  /* 0x0000000000047947 */ /* 0x000fea0003800000 */
.L_x_3:
[----:B-12-4-:R-:W-:Y:S01]  /*07a0*/  NOP ;  /* 0x0000000000007918 */ /* 0x016fe20000000000 */
.L_x_4:
[----:B------:R-:W1:Y:S01]  /*07b0*/  LDC R2, c[0x0][0x65c] ;  /* 0x00019700ff027b82 */ /* 0x000e620000000800 */
[----:B------:R-:W-:Y:S01]  /*07c0*/  LOP3.LUT R5, R5, 0xffffefff, RZ, 0xc0, !PT ;  /* 0xffffefff05057812 */ /* 0x000fe200078ec0ff */
[----:B------:R-:W-:Y:S01]  /*07d0*/  IMAD.MOV.U32 R9, RZ, RZ, RZ ;  /* 0x000000ffff097224 */ /* 0x000fe200078e00ff */
[----:B------:R-:W-:Y:S02]  /*07e0*/  MOV R8, UR8 ;  /* 0x0000000800087c02 */ /* 0x000fe40008000f00 */
[----:B-1----:R-:W-:-:S13]  /*07f0*/  ISETP.NE.AND P1, PT, R2, 0x1, PT ;  /* 0x000000010200780c */ /* 0x002fda0003f25270 */
[----:B------:R-:W1:Y:S01]  /*0800*/  @P1 LDC R17, c[0x0][0x10] ;  /* 0x00000400ff111b82 */ /* 0x000e620000000800 */
[----:B------:R-:W-:Y:S01]  /*0810*/  @P1 LOP3.LUT R5, R5, 0x1000, RZ, 0xfc, !PT ;  /* 0x0000100005051812 */ /* 0x000fe200078efcff */
[----:B------:R-:W-:Y:S02]  /*0820*/  @P1 IMAD.MOV.U32 R5, RZ, RZ, RZ ;  /* 0x000000ffff051224 */ /* 0x000fe400078e00ff */
[----:B------:R-:W-:-:S04]  /*0830*/  @P1 IMAD.MOV.U32 R13, RZ, RZ, RZ ;  /* 0x000000ffff0d1224 */ /* 0x000fc800078e00ff */
[----:B------:R-:W2:Y:S01]  /*0840*/  @!P1 LDC R11, c[0x0][0xc] ;  /* 0x00000300ff0b9b82 */ /* 0x000ea20000000800 */
[----:B-1----:R-:W-:-:S04]  /*0850*/  @P1 IMAD.WIDE.U32 R16, R17, UR8, R4 ;  /* 0x0000000811101c25 */ /* 0x002fc8000f8e0004 */
[----:B------:R-:W-:Y:S02]  /*0860*/  @P1 IMAD.IADD R17, R17, 0x1, R13 ;  /* 0x0000000111111824 */ /* 0x000fe400078e020d */
[----:B--2---:R-:W-:-:S04]  /*0870*/  @!P1 IMAD.WIDE.U32 R8, R4, R11, R8 ;  /* 0x0000000b04089225 */ /* 0x004fc800078e0008 */
[----:B------:R-:W-:Y:S02]  /*0880*/  @!P1 IMAD.MOV.U32 R16, RZ, RZ, R8 ;  /* 0x000000ffff109224 */ /* 0x000fe400078e0008 */
[----:B------:R-:W-:Y:S01]  /*0890*/  @!P1 IMAD.MOV.U32 R17, RZ, RZ, R9 ;  /* 0x000000ffff119224 */ /* 0x000fe200078e0009 */
[----:B------:R-:W-:Y:S06]  /*08a0*/  @!P3 BRA `(.L_x_5) ;  /* 0x00000000000cb947 */ /* 0x000fec0003800000 */
[----:B------:R-:W-:Y:S01]  /*08b0*/  UCGABAR_WAIT ;  /* 0x0000000000007dc7 */ /* 0x000fe20008000000 */
[----:B------:R-:W-:Y:S01]  /*08c0*/  CCTL.IVALL ;  /* 0x00000000ff00798f */ /* 0x000fe20002000000 */
[----:B------:R-:W-:Y:S05]  /*08d0*/  BRA `(.L_x_6) ;  /* 0x0000000000047947 */ /* 0x000fea0003800000 */
.L_x_5:
[----:B------:R-:W-:Y:S06]  /*08e0*/  BAR.SYNC.DEFER_BLOCKING 0x0 ;  /* 0x0000000000007b1d */ /* 0x000fec0000010000 */
.L_x_6:
[----:B------:R-:W-:Y:S05]  /*08f0*/  @!P2 BRA `(.L_x_7) ;  /* 0x0000005c0048a947 */ /* 0x000fea0003800000 */
[----:B------:R-:W-:-:S13]  /*0900*/  ISETP.GT.U32.AND P0, PT, R6, 0x1, PT ;  /* 0x000000010600780c */ /* 0x000fda0003f04070 */
[----:B0-----:R-:W-:Y:S05]  /*0910*/  @P0 EXIT ;  /* 0x000000000000094d */ /* 0x001fea0003800000 */
[----:B------:R-:W-:Y:S01]  /*0920*/  ULDC.64 UR4, c[0x0][0x650] ;  /* 0x0001940000047ab9 */ /* 0x000fe20000000a00 */
[----:B------:R-:W-:Y:S01]  /*0930*/  PRMT R0, RZ, 0x7610, R0 ;  /* 0x00007610ff007816 */ /* 0x000fe20000000000 */
[----:B------:R-:W-:Y:S01]  /*0940*/  IMAD.MOV.U32 R90, RZ, RZ, -0x1 ;  /* 0xffffffffff5a7424 */ /* 0x000fe200078e00ff */
[----:B------:R-:W-:Y:S01]  /*0950*/  ISETP.GE.U32.AND P0, PT, R16, UR4, PT ;  /* 0x0000000410007c0c */ /* 0x000fe2000bf06070 */
[----:B------:R-:W-:Y:S01]  /*0960*/  IMAD.MOV.U32 R91, RZ, RZ, -0x1 ;  /* 0xffffffffff5b7424 */ /* 0x000fe200078e00ff */
[----:B------:R-:W-:Y:S02]  /*0970*/  MOV R23, 0xffffffff ;  /* 0xffffffff00177802 */ /* 0x000fe40000000f00 */
[----:B------:R-:W-:-:S13]  /*0980*/  ISETP.GE.U32.AND.EX P0, PT, R17, UR5, PT, P0 ;  /* 0x0000000511007c0c */ /* 0x000fda000bf06100 */
[----:B------:R-:W-:Y:S05]  /*0990*/  @P0 BRA `(.L_x_8) ;  /* 0x00000004002c0947 */ /* 0x000fea0003800000 */
[----:B------:R-:W0:Y:S01]  /*09a0*/  LDC.64 R24, c[0x0][0x628] ;  /* 0x00018a00ff187b82 */ /* 0x000e220000000a00 */
[----:B------:R-:W-:Y:S02]  /*09b0*/  IMAD.MOV.U32 R8, RZ, RZ, R16 ;  /* 0x000000ffff087224 */ /* 0x000fe400078e0010 */
[----:B------:R-:W-:-:S05]  /*09c0*/  IMAD.MOV.U32 R9, RZ, RZ, R17 ;  /* 0x000000ffff097224 */ /* 0x000fca00078e0011 */
[----:B------:R-:W1:Y:S08]  /*09d0*/  LDC R0, c[0x0][0x630] ;  /* 0x00018c00ff007b82 */ /* 0x000e700000000800 */
[----:B------:R-:W2:Y:S01]  /*09e0*/  LDC.64 R26, c[0x0][0x620] ;  /* 0x00018800ff1a7b82 */ /* 0x000ea20000000a00 */
[----:B0-----:R-:W-:-:S04]  /*09f0*/  ISETP.NE.U32.AND P0, PT, R24, RZ, PT ;  /* 0x000000ff1800720c */ /* 0x001fc80003f05070 */
[----:B------:R-:W-:-:S13]  /*0a00*/  ISETP.NE.AND.EX P0, PT, R25, RZ, PT, P0 ;  /* 0x000000ff1900720c */ /* 0x000fda0003f05300 */
[----:B-12---:R-:W-:Y:S05]  /*0a10*/  @!P0 BRA `(.L_x_9) ;  /* 0x0000000000288947 */ /* 0x006fea0003800000 */
[----:B------:R-:W0:Y:S02]  /*0a20*/  LDC R13, c[0x0][0x634] ;  /* 0x00018d00ff0d7b82 */ /* 0x000e240000000800 */
[----:B0-----:R-:W-:-:S05]  /*0a30*/  IADD3 R13, P0, R16, R13, RZ ;  /* 0x0000000d100d7210 */ /* 0x001fca0007f1e0ff */
[----:B------:R-:W-:-:S04]  /*0a40*/  IMAD.X R15, RZ, RZ, R17, P0 ;  /* 0x000000ffff0f7224 */ /* 0x000fc800000e0611 */
[----:B------:R-:W-:-:S04]  /*0a50*/  IMAD.WIDE.U32 R8, R15, R24, RZ ;  /* 0x000000180f087225 */ /* 0x000fc800078e00ff */
[----:B------:R-:W-:-:S04]  /*0a60*/  IMAD.WIDE.U32 R10, P0, R13, R25, R8 ;  /* 0x000000190d0a7225 */ /* 0x000fc80007800008 */
[----:B------:R-:W-:-:S04]  /*0a70*/  IMAD.WIDE.U32 R8, R13, R24, RZ ;  /* 0x000000180d087225 */ /* 0x000fc800078e00ff */
[----:B------:R-:W-:Y:S01]  /*0a80*/  IMAD.X R13, RZ, RZ, RZ, P0 ;  /* 0x000000ffff0d7224 */ /* 0x000fe200000e06ff */
[----:B------:R-:W-:Y:S01]  /*0a90*/  IADD3 RZ, P0, R9, R10, RZ ;  /* 0x0000000a09ff7210 */ /* 0x000fe20007f1e0ff */
[----:B------:R-:W-:-:S04]  /*0aa0*/  IMAD.MOV.U32 R12, RZ, RZ, R11 ;  /* 0x000000ffff0c7224 */ /* 0x000fc800078e000b */
[----:B------:R-:W-:-:S08]  /*0ab0*/  IMAD.WIDE.U32.X R8, R15, R25, R12, P0 ;  /* 0x000000190f087225 */ /* 0x000fd000000e040c */
.L_x_9:
[----:B------:R-:W0:Y:S01]  /*0ac0*/  LDC.64 R24, c[0x0][0x640] ;  /* 0x00019000ff187b82 */ /* 0x000e220000000a00 */
[-CC-:B------:R-:W-:Y:S01]  /*0ad0*/  SHF.R.U64 R28, R8, R0.reuse, R9.reuse ;  /* 0x00000000081c7219 */ /* 0x180fe20000001209 */
[----:B------:R-:W-:Y:S01]  /*0ae0*/  IMAD R30, R7, R21, R4 ;  /* 0x00000015071e7224 */ /* 0x000fe200078e0204 */
[----:B------:R-:W-:Y:S02]  /*0af0*/  SHF.R.U32.HI R0, RZ, R0, R9 ;  /* 0x00000000ff007219 */ /* 0x000fe40000011609 */
[----:B------:R-:W-:Y:S02]  /*0b00*/  IADD3 R5, P0, RZ, -R28, RZ ;  /* 0x8000001cff057210 */ /* 0x000fe40007f1e0ff */
[----:B------:R-:W-:Y:S01]  /*0b10*/  MOV R21, 0x1 ;  /* 0x0000000100157802 */ /* 0x000fe20000000f00 */
[----:B------:R-:W1:Y:S02]  /*0b20*/  LDC R6, c[0x0][0x618] ;  /* 0x00018600ff067b82 */ /* 0x000e640000000800 */
[----:B------:R-:W-:-:S04]  /*0b30*/  IMAD.X R9, RZ, RZ, ~R0, P0 ;  /* 0x000000ffff097224 */ /* 0x000fc800000e0e00 */
[-C--:B------:R-:W-:Y:S02]  /*0b40*/  IMAD R0, R9, R26.reuse, RZ ;  /* 0x0000001a09007224 */ /* 0x080fe400078e02ff */
[----:B------:R-:W2:Y:S01]  /*0b50*/  LDC R11, c[0x0][0x608] ;  /* 0x00018200ff0b7b82 */ /* 0x000ea20000000800 */
[----:B------:R-:W-:-:S04]  /*0b60*/  IMAD.WIDE.U32 R8, R5, R26, R16 ;  /* 0x0000001a05087225 */ /* 0x000fc800078e0010 */
[----:B------:R-:W-:-:S03]  /*0b70*/  IMAD R5, R5, R27, R0 ;  /* 0x0000001b05057224 */ /* 0x000fc600078e0200 */
[----:B------:R-:W3:Y:S01]  /*0b80*/  LDC R12, c[0x0][0x658] ;  /* 0x00019600ff0c7b82 */ /* 0x000ee20000000800 */
[----:B0-----:R-:W-:Y:S01]  /*0b90*/  ISETP.NE.U32.AND P0, PT, R24, RZ, PT ;  /* 0x000000ff1800720c */ /* 0x001fe20003f05070 */
[----:B------:R-:W-:Y:S02]  /*0ba0*/  IMAD.IADD R5, R9, 0x1, R5 ;  /* 0x0000000109057824 */ /* 0x000fe400078e0205 */
[----:B------:R-:W-:Y:S01]  /*0bb0*/  IMAD.MOV.U32 R9, RZ, RZ, -0x1 ;  /* 0xffffffffff097424 */ /* 0x000fe200078e00ff */
[----:B------:R-:W-:-:S03]  /*0bc0*/  ISETP.NE.AND.EX P0, PT, R25, RZ, PT, P0 ;  /* 0x000000ff1900720c */ /* 0x000fc60003f05300 */
[----:B------:R-:W0:Y:S01]  /*0bd0*/  LDC R15, c[0x0][0x600] ;  /* 0x00018000ff0f7b82 */ /* 0x000e220000000800 */
[-CC-:B-1----:R-:W-:Y:S02]  /*0be0*/  SHF.R.U64 R13, R8, R6.reuse, R5.reuse ;  /* 0x00000006080d7219 */ /* 0x182fe40000001205 */
[----:B------:R-:W-:-:S05]  /*0bf0*/  SHF.R.U32.HI R0, RZ, R6, R5 ;  /* 0x00000006ff007219 */ /* 0x000fca0000011605 */
[----:B------:R-:W1:Y:S01]  /*0c00*/  LDC R14, c[0x0][0x648] ;  /* 0x00019200ff0e7b82 */ /* 0x000e620000000800 */
[-CC-:B--2---:R-:W-:Y:S02]  /*0c10*/  SHF.R.U64 R27, R13, R11.reuse, R0.reuse ;  /* 0x0000000b0d1b7219 */ /* 0x184fe40000001200 */
[----:B------:R-:W-:-:S05]  /*0c20*/  SHF.R.U32.HI R5, RZ, R11, R0 ;  /* 0x0000000bff057219 */ /* 0x000fca0000011600 */
[----:B------:R-:W2:Y:S01]  /*0c30*/  LDC R20, c[0x0][0x638] ;  /* 0x00018e00ff147b82 */ /* 0x000ea20000000800 */
[-CC-:B---3--:R-:W-:Y:S02]  /*0c40*/  SHF.R.U64 R26, R27, R12.reuse, R5.reuse ;  /* 0x0000000c1b1a7219 */ /* 0x188fe40000001205 */
[-C--:B------:R-:W-:Y:S02]  /*0c50*/  SHF.L.U32 R0, R9, R12.reuse, RZ ;  /* 0x0000000c09007219 */ /* 0x080fe400000006ff */
[----:B------:R-:W-:Y:S01]  /*0c60*/  SHF.R.U32.HI R5, RZ, R12, R5 ;  /* 0x0000000cff057219 */ /* 0x000fe20000011605 */
[----:B------:R-:W-:Y:S01]  /*0c70*/  IMAD.MOV.U32 R4, RZ, RZ, R26 ;  /* 0x000000ffff047224 */ /* 0x000fe200078e001a */
[----:B------:R-:W-:Y:S01]  /*0c80*/  LOP3.LUT R10, RZ, R0, RZ, 0x33, !PT ;  /* 0x00000000ff0a7212 */ /* 0x000fe200078e33ff */
[----:B------:R-:W3:Y:S01]  /*0c90*/  LDC R23, c[0x0][0x610] ;  /* 0x00018400ff177b82 */ /* 0x000ee20000000800 */
[----:B------:R-:W-:Y:S05]  /*0ca0*/  @!P0 BRA `(.L_x_10) ;  /* 0x0000000000288947 */ /* 0x000fea0003800000 */
[----:B------:R-:W4:Y:S02]  /*0cb0*/  LDC R9, c[0x0][0x64c] ;  /* 0x00019300ff097b82 */ /* 0x000f240000000800 */
[----:B----4-:R-:W-:-:S05]  /*0cc0*/  IADD3 R9, P0, R26, R9, RZ ;  /* 0x000000091a097210 */ /* 0x010fca0007f1e0ff */
        /* <DEDUP_REMOVED lines=8> */
.L_x_10:
[----:B-1----:R-:W-:Y:S01]  /*0d50*/  SHF.R.U64 R4, R4, R14, R5 ;  /* 0x0000000e04047219 */ /* 0x002fe20000001205 */
[----:B0-----:R-:W-:Y:S01]  /*0d60*/  VIADD R6, R15, 0xffffffff ;  /* 0xffffffff0f067836 */ /* 0x001fe20000000000 */
[----:B------:R-:W-:Y:S02]  /*0d70*/  SHF.L.U32 R0, R21, R12, RZ ;  /* 0x0000000c15007219 */ /* 0x000fe400000006ff */
[----:B------:R-:W-:Y:S01]  /*0d80*/  LOP3.LUT R5, R27, R10, RZ, 0xc0, !PT ;  /* 0x0000000a1b057212 */ /* 0x000fe200078ec0ff */
[----:B------:R-:W-:Y:S01]  /*0d90*/  IMAD.MOV R7, RZ, RZ, -R4 ;  /* 0x000000ffff077224 */ /* 0x000fe200078e0a04 */
[----:B------:R-:W-:Y:S02]  /*0da0*/  SEL R3, R3, R30, !P1 ;  /* 0x0000001e03037207 */ /* 0x000fe40004800000 */
[----:B------:R-:W-:Y:S01]  /*0db0*/  LOP3.LUT R6, R13, R6, RZ, 0xc0, !PT ;  /* 0x000000060d067212 */ /* 0x000fe200078ec0ff */
[----:B------:R-:W-:Y:S02]  /*0dc0*/  IMAD R4, R0, R4, R5 ;  /* 0x0000000400047224 */ /* 0x000fe400078e0205 */
[----:B--2---:R-:W-:-:S02]  /*0dd0*/  IMAD R0, R7, R20, R26 ;  /* 0x0000001407007224 */ /* 0x004fc400078e021a */
[----:B---3--:R-:W-:Y:S02]  /*0de0*/  IMAD R3, R4, R23, R3 ;  /* 0x0000001704037224 */ /* 0x008fe400078e0203 */
[----:B------:R-:W-:Y:S02]  /*0df0*/  IMAD R90, R0, R15, R6 ;  /* 0x0000000f005a7224 */ /* 0x000fe400078e0206 */
[----:B------:R-:W-:Y:S02]  /*0e00*/  IMAD.MOV.U32 R4, RZ, RZ, 0x1 ;  /* 0x00000001ff047424 */ /* 0x000fe400078e00ff */
[----:B------:R-:W-:Y:S01]  /*0e10*/  IMAD.MOV.U32 R23, RZ, RZ, R28 ;  /* 0x000000ffff177224 */ /* 0x000fe200078e001c */
[----:B------:R-:W-:Y:S02]  /*0e20*/  SEL R91, R90, R3, !P1 ;  /* 0x000000035a5b7207 */ /* 0x000fe40004800000 */
[----:B------:R-:W-:Y:S02]  /*0e30*/  PRMT R0, R4, 0x7610, R0 ;  /* 0x0000761004007816 */ /* 0x000fe40000000000 */
[----:B------:R-:W-:-:S07]  /*0e40*/  SEL R90, R3, R90, !P1 ;  /* 0x0000005a035a7207 */ /* 0x000fce0004800000 */
.L_x_8:
[----:B------:R-:W-:-:S08]  /*0e50*/  NOP ;  /* 0x0000000000007918 */ /* 0x000fd00000000000 */
[----:B------:R-:W0:Y:S02]  /*0e60*/  USETMAXREG.TRY_ALLOC.CTAPOOL UP0, 0xe8 ;  /* 0x000000e8000079c8 */ /* 0x000e240008000600 */
[----:B0-----:R-:W-:-:S13]  /*0e70*/  PLOP3.LUT P0, PT, PT, PT, UP0, 0x80, 0x0 ;  /* 0x000000000000781c */ /* 0x001fda0003f0f008 */
[----:B------:R-:W-:Y:S05]  /*0e80*/  @!P0 BRA `(.L_x_8) ;  /* 0xfffffffc00f08947 */ /* 0x000fea000383ffff */
[----:B------:R-:W-:Y:S01]  /*0e90*/  ULDC.64 UR4, c[0x0][0x598] ;  /* 0x0001660000047ab9 */ /* 0x000fe20000000a00 */
[----:B------:R-:W-:Y:S01]  /*0ea0*/  ULDC.64 UR36, c[0x0][0x208] ;  /* 0x0000820000247ab9 */ /* 0x000fe20000000a00 */
[----:B------:R-:W-:-:S04]  /*0eb0*/  ISETP.NE.U32.AND P0, PT, RZ, UR4, PT ;  /* 0x00000004ff007c0c */ /* 0x000fc8000bf05070 */
[----:B------:R-:W-:-:S13]  /*0ec0*/  ISETP.NE.AND.EX P0, PT, RZ, UR5, PT, P0 ;  /* 0x00000005ff007c0c */ /* 0x000fda000bf05300 */
[----:B------:R-:W-:Y:S05]  /*0ed0*/  @!P0 BRA `(.L_x_11) ;  /* 0x00000000001c8947 */ /* 0x000fea0003800000 */
[----:B------:R-:W0:Y:S02]  /*0ee0*/  LDC.64 R4, c[0x0][0x598] ;  /* 0x00016600ff047b82 */ /* 0x000e240000000a00 */
[----:B0-----:R-:W2:Y:S02]  /*0ef0*/  LDG.E.64 R4, desc[UR36][R4.64] ;  /* 0x0000002404047981 */ /* 0x001ea4000c1e1b00 */
[----:B--2---:R-:W-:-:S04]  /*0f00*/  ISETP.NE.U32.AND P0, PT, R4, RZ, PT ;  /* 0x000000ff0400720c */ /* 0x004fc80003f05070 */
[----:B------:R-:W-:-:S13]  /*0f10*/  ISETP.NE.AND.EX P0, PT, R5, RZ, PT, P0 ;  /* 0x000000ff0500720c */ /* 0x000fda0003f05300 */
[----:B------:R-:W-:Y:S05]  /*0f20*/  @!P0 BRA `(.L_x_11) ;  /* 0x0000000000088947 */ /* 0x000fea0003800000 */
[----:B------:R0:W5:Y:S01]  /*0f30*/  LD.E R88, desc[UR36][R4.64] ;  /* 0x0000002404587980 */ /* 0x000162000c101900 */
[----:B------:R-:W-:Y:S05]  /*0f40*/  BRA `(.L_x_12) ;  /* 0x0000000000247947 */ /* 0x000fea0003800000 */
.L_x_11:
[----:B------:R-:W-:Y:S02]  /*0f50*/  ULDC.64 UR4, c[0x0][0x588] ;  /* 0x0001620000047ab9 */ /* 0x000fe40000000a00 */
[----:B------:R-:W-:-:S04]  /*0f60*/  ISETP.NE.U32.AND P0, PT, RZ, UR4, PT ;  /* 0x00000004ff007c0c */ /* 0x000fc8000bf05070 */
[----:B------:R-:W-:-:S13]  /*0f70*/  ISETP.NE.AND.EX P0, PT, RZ, UR5, PT, P0 ;  /* 0x00000005ff007c0c */ /* 0x000fda000bf05300 */
[----:B------:R-:W-:Y:S05]  /*0f80*/  @!P0 BRA `(.L_x_13) ;  /* 0x00000000000c8947 */ /* 0x000fea0003800000 */
[----:B------:R-:W0:Y:S02]  /*0f90*/  LDC.64 R88, c[0x0][0x588] ;  /* 0x00016200ff587b82 */ /* 0x000e240000000a00 */
[----:B0-----:R1:W5:Y:S01]  /*0fa0*/  LDG.E R88, desc[UR36][R88.64] ;  /* 0x0000002458587981 */ /* 0x001362000c1e1900 */
[----:B------:R-:W-:Y:S05]  /*0fb0*/  BRA `(.L_x_12) ;  /* 0x0000000000087947 */ /* 0x000fea0003800000 */
.L_x_13:
[----:B------:R-:W-:Y:S02]  /*0fc0*/  ULDC UR4, c[0x0][0x580] ;  /* 0x0001600000047ab9 */ /* 0x000fe40000000800 */
[----:B------:R-:W-:-:S07]  /*0fd0*/  MOV R88, UR4 ;  /* 0x0000000400587c02 */ /* 0x000fce0008000f00 */
.L_x_12:
[----:B------:R-:W-:Y:S02]  /*0fe0*/  ULDC.64 UR4, c[0x0][0x5a0] ;  /* 0x0001680000047ab9 */ /* 0x000fe40000000a00 */
[----:B------:R-:W-:-:S04]  /*0ff0*/  ISETP.NE.U32.AND P0, PT, RZ, UR4, PT ;  /* 0x00000004ff007c0c */ /* 0x000fc8000bf05070 */
[----:B------:R-:W-:-:S13]  /*1000*/  ISETP.NE.AND.EX P0, PT, RZ, UR5, PT, P0 ;  /* 0x00000005ff007c0c */ /* 0x000fda000bf05300 */
[----:B------:R-:W-:Y:S05]  /*1010*/  @!P0 BRA `(.L_x_14) ;  /* 0x00000000001c8947 */ /* 0x000fea0003800000 */
[----:B0-----:R-:W0:Y:S02]  /*1020*/  LDC.64 R4, c[0x0][0x5a0] ;  /* 0x00016800ff047b82 */ /* 0x001e240000000a00 */
[----:B0-----:R-:W2:Y:S02]  /*1030*/  LDG.E.64 R4, desc[UR36][R4.64] ;  /* 0x0000002404047981 */ /* 0x001ea4000c1e1b00 */
[----:B--2---:R-:W-:-:S04]  /*1040*/  ISETP.NE.U32.AND P0, PT, R4, RZ, PT ;  /* 0x000000ff0400720c */ /* 0x004fc80003f05070 */
[----:B------:R-:W-:-:S13]  /*1050*/  ISETP.NE.AND.EX P0, PT, R5, RZ, PT, P0 ;  /* 0x000000ff0500720c */ /* 0x000fda0003f05300 */
[----:B------:R-:W-:Y:S05]  /*1060*/  @!P0 BRA `(.L_x_14) ;  /* 0x0000000000088947 */ /* 0x000fea0003800000 */
[----:B-1----:R0:W5:Y:S01]  /*1070*/  LD.E R89, desc[UR36][R4.64] ;  /* 0x0000002404597980 */ /* 0x002162000c101900 */
[----:B------:R-:W-:Y:S05]  /*1080*/  BRA `(.L_x_15) ;  /* 0x0000000000247947 */ /* 0x000fea0003800000 */
.L_x_14:
[----:B------:R-:W-:Y:S02]  /*1090*/  ULDC.64 UR4, c[0x0][0x590] ;  /* 0x0001640000047ab9 */ /* 0x000fe40000000a00 */
[----:B------:R-:W-:-:S04]  /*10a0*/  ISETP.NE.U32.AND P0, PT, RZ, UR4, PT ;  /* 0x00000004ff007c0c */ /* 0x000fc8000bf05070 */
[----:B------:R-:W-:-:S13]  /*10b0*/  ISETP.NE.AND.EX P0, PT, RZ, UR5, PT, P0 ;  /* 0x00000005ff007c0c */ /* 0x000fda000bf05300 */
[----:B------:R-:W-:Y:S05]  /*10c0*/  @!P0 BRA `(.L_x_16) ;  /* 0x00000000000c8947 */ /* 0x000fea0003800000 */
[----:B0-----:R-:W1:Y:S02]  /*10d0*/  LDC.64 R4, c[0x0][0x590] ;  /* 0x00016400ff047b82 */ /* 0x001e640000000a00 */
[----:B-1----:R1:W5:Y:S01]  /*10e0*/  LDG.E R89, desc[UR36][R4.64] ;  /* 0x0000002404597981 */ /* 0x002362000c1e1900 */
[----:B------:R-:W-:Y:S05]  /*10f0*/  BRA `(.L_x_15) ;  /* 0x0000000000087947 */ /* 0x000fea0003800000 */
.L_x_16:
[----:B------:R-:W-:Y:S02]  /*1100*/  ULDC UR4, c[0x0][0x584] ;  /* 0x0001610000047ab9 */ /* 0x000fe40000000800 */
[----:B-1----:R-:W-:-:S07]  /*1110*/  IMAD.U32 R89, RZ, RZ, UR4 ;  /* 0x00000004ff597e24 */ /* 0x002fce000f8e00ff */
.L_x_15:
[----:B------:R-:W-:-:S13]  /*1120*/  LOP3.LUT P0, RZ, R0, 0xff, RZ, 0xc0, !PT ;  /* 0x000000ff00ff7812 */ /* 0x000fda000780c0ff */
[----:B------:R-:W-:Y:S05]  /*1130*/  @!P0 EXIT ;  /* 0x000000000000894d */ /* 0x000fea0003800000 */
[----:B------:R-:W-:Y:S01]  /*1140*/  ULDC UR4, c[0x0][0x28c] ;  /* 0x0000a30000047ab9 */ /* 0x000fe20000000800 */
[----:B------:R-:W-:Y:S01]  /*1150*/  LOP3.LUT R103, R19, 0x1, RZ, 0xfc, !PT ;  /* 0x0000000113677812 */ /* 0x000fe200078efcff */
[----:B------:R-:W-:Y:S01]  /*1160*/  UIADD3 UR4, UR4, 0x1f, URZ ;  /* 0x0000001f04047890 */ /* 0x000fe2000fffe03f */
[----:B------:R-:W-:Y:S01]  /*1170*/  UMOV UR38, URZ ;  /* 0x0000003f00267c82 */ /* 0x000fe20008000000 */
[----:B------:R-:W-:Y:S02]  /*1180*/  UMOV UR39, URZ ;  /* 0x0000003f00277c82 */ /* 0x000fe40008000000 */
[----:B------:R-:W-:-:S04]  /*1190*/  USHF.R.S32.HI UR5, URZ, 0x1f, UR4 ;  /* 0x0000001f3f057899 */ /* 0x000fc80008011404 */
[----:B------:R-:W-:-:S04]  /*11a0*/  ULEA.HI UR5, UR5, UR4, URZ, 0x5 ;  /* 0x0000000405057291 */ /* 0x000fc8000f8f283f */
[----:B------:R-:W-:-:S12]  /*11b0*/  USHF.R.S32.HI UR40, URZ, 0x5, UR5 ;  /* 0x000000053f287899 */ /* 0x000fd80008011405 */
.L_x_162:
[----:B------:R-:W-:Y:S01]  /*11c0*/  LOP3.LUT R0, R18, 0x80, RZ, 0xc0, !PT ;  /* 0x0000008012007812 */ /* 0x000fe200078ec0ff */
[----:B------:R-:W2:Y:S01]  /*11d0*/  S2UR UR7, SR_CgaCtaId ;  /* 0x00000000000779c3 */ /* 0x000ea20000008800 */
[----:B------:R-:W-:Y:S02]  /*11e0*/  UMOV UR6, 0x400 ;  /* 0x0000040000067882 */ /* 0x000fe40000000000 */
[----:B------:R-:W-:-:S06]  /*11f0*/  SHF.R.U32.HI R0, RZ, 0x7, R0 ;  /* 0x00000007ff007819 */ /* 0x000fcc0000011600 */
[----:B---3--:R-:W3:Y:S01]  /*1200*/  SHFL.IDX PT, R0, R0, RZ, 0x1f ;  /* 0x00001fff00007589 */ /* 0x008ee200000e0000 */
[----:B--2---:R-:W-:Y:S01]  /*1210*/  ULEA UR6, UR7, UR6, 0x18 ;  /* 0x0000000607067291 */ /* 0x004fe2000f8ec03f */
[----:B---3--:R-:W-:-:S13]  /*1220*/  R2UR UR4, R0 ;  /* 0x00000000000472ca */ /* 0x008fda00000e0000 */
[----:B------:R-:W-:-:S04]  /*1230*/  ULEA.HI UR5, UR4, UR4, URZ, 0x1 ;  /* 0x0000000404057291 */ /* 0x000fc8000f8f083f */
[----:B------:R-:W-:-:S04]  /*1240*/  ULOP3.LUT UR5, UR5, 0x7fffe, URZ, 0xc0, !UPT ;  /* 0x0007fffe05057892 */ /* 0x000fc8000f8ec03f */
[----:B------:R-:W-:-:S03]  /*1250*/  UIADD3 UR5, UR4, -UR5, URZ ;  /* 0x8000000504057290 */ /* 0x000fc6000fffe03f */
[----:B------:R-:W-:Y:S01]  /*1260*/  ULDC UR4, c[0x0][0x28c] ;  /* 0x0000a30000047ab9 */ /* 0x000fe20000000800 */
[----:B------:R-:W-:Y:S01]  /*1270*/  ULEA UR5, UR5, UR6, 0xd ;  /* 0x0000000605057291 */ /* 0x000fe2000f8e683f */
[----:B------:R-:W-:-:S03]  /*1280*/  ISETP.LT.AND P0, PT, RZ, UR4, PT ;  /* 0x00000004ff007c0c */ /* 0x000fc6000bf01270 */
[----:B------:R-:W-:-:S04]  /*1290*/  UIADD3 UR5, UR5, 0x100, URZ ;  /* 0x0000010005057890 */ /* 0x000fc8000fffe03f */
[----:B------:R-:W-:-:S04]  /*12a0*/  USHF.R.U32.HI UR5, URZ, 0x4, UR5 ;  /* 0x000000043f057899 */ /* 0x000fc80008011605 */
[----:B------:R-:W-:Y:S02]  /*12b0*/  ULOP3.LUT UR41, UR5, 0x3fff, URZ, 0xc0, !UPT ;  /* 0x00003fff05297892 */ /* 0x000fe4000f8ec03f */
[----:B01--4-:R-:W-:Y:S10]  /*12c0*/  @P0 BRA `(.L_x_17) ;  /* 0x0000000000400947 */ /* 0x013ff40003800000 */
[----:B------:R-:W-:Y:S01]  /*12d0*/  MOV R0, 0x0 ;  /* 0x0000000000007802 */ /* 0x000fe20000000f00 */
[----:B------:R-:W-:Y:S01]  /*12e0*/  ULDC.64 UR4, c[0x4][0x68] ;  /* 0x01001a0000047ab9 */ /* 0x000fe20000000a00 */
[----:B------:R-:W-:Y:S01]  /*12f0*/  ULDC.64 UR6, c[0x4][0x8] ;  /* 0x0100020000067ab9 */ /* 0x000fe20000000a00 */
[----:B01----:R-:W-:Y:S01]  /*1300*/  IMAD.U32 R4, RZ, RZ, UR4 ;  /* 0x00000004ff047e24 */ /* 0x003fe2000f8e00ff */
[----:B------:R0:W1:Y:S01]  /*1310*/  LDC.64 R14, c[0x4][R0] ;  /* 0x01000000000e7b82 */ /* 0x0000620000000a00 */
[----:B------:R-:W-:Y:S01]  /*1320*/  IMAD.U32 R5, RZ, RZ, UR5 ;  /* 0x00000005ff057e24 */ /* 0x000fe2000f8e00ff */
[----:B------:R-:W-:Y:S01]  /*1330*/  ULDC.64 UR4, c[0x4][0x70] ;  /* 0x01001c0000047ab9 */ /* 0x000fe20000000a00 */
[----:B------:R-:W-:Y:S01]  /*1340*/  IMAD.U32 R10, RZ, RZ, UR6 ;  /* 0x00000006ff0a7e24 */ /* 0x000fe2000f8e00ff */
[----:B------:R-:W-:Y:S01]  /*1350*/  MOV R12, 0x1 ;  /* 0x00000001000c7802 */ /* 0x000fe20000000f00 */
[----:B------:R-:W-:Y:S02]  /*1360*/  IMAD.U32 R6, RZ, RZ, UR4 ;  /* 0x00000004ff067e24 */ /* 0x000fe4000f8e00ff */
[----:B------:R-:W-:-:S02]  /*1370*/  IMAD.U32 R7, RZ, RZ, UR5 ;  /* 0x00000005ff077e24 */ /* 0x000fc4000f8e00ff */
[----:B------:R-:W-:Y:S02]  /*1380*/  IMAD.U32 R11, RZ, RZ, UR7 ;  /* 0x00000007ff0b7e24 */ /* 0x000fe4000f8e00ff */
[----:B------:R-:W-:Y:S02]  /*1390*/  IMAD.MOV.U32 R8, RZ, RZ, 0x1e1 ;  /* 0x000001e1ff087424 */ /* 0x000fe400078e00ff */
[----:B0-----:R-:W-:-:S07]  /*13a0*/  IMAD.MOV.U32 R13, RZ, RZ, RZ ;  /* 0x000000ffff0d7224 */ /* 0x001fce00078e00ff */
[----:B------:R-:W-:-:S07]  /*13b0*/  LEPC R20, `(.L_x_17) ;  /* 0x000000001014794e */ /* 0x000fce0000000000 */
[----:B-1---5:R-:W-:Y:S05]  /*13c0*/  CALL.ABS.NOINC R14 ;  /* 0x000000000e007343 */ /* 0x022fea0003c00000 */
.L_x_17:
[----:B------:R-:W-:-:S13]  /*13d0*/  ISETP.NE.AND P0, PT, R103, 0x3, PT ;  /* 0x000000036700780c */ /* 0x000fda0003f05270 */
[----:B------:R-:W-:Y:S05]  /*13e0*/  @!P0 BRA `(.L_x_18) ;  /* 0x0000000000048947 */ /* 0x000fea0003800000 */
[----:B------:R-:W-:Y:S01]  /*13f0*/  BPT.TRAP 0x1 ;  /* 0x000000040000795c */ /* 0x000fe20000300000 */
.L_x_18:
[----:B------:R-:W2:Y:S01]  /*1400*/  S2UR UR5, SR_CgaCtaId ;  /* 0x00000000000579c3 */ /* 0x000ea20000008800 */
[----:B------:R-:W-:Y:S01]  /*1410*/  UMOV UR4, 0x400 ;  /* 0x0000040000047882 */ /* 0x000fe20000000000 */
[----:B------:R-:W-:Y:S02]  /*1420*/  IMAD.U32 R0, RZ, RZ, UR38 ;  /* 0x00000026ff007e24 */ /* 0x000fe4000f8e00ff */
[----:B------:R-:W-:-:S03]  /*1430*/  IMAD.U32 R3, RZ, RZ, UR39 ;  /* 0x00000027ff037e24 */ /* 0x000fc6000f8e00ff */
[----:B------:R-:W-:Y:S01]  /*1440*/  SHF.L.U32 R0, R0, 0x1f, RZ ;  /* 0x0000001f00007819 */ /* 0x000fe200000006ff */
[----:B--2---:R-:W-:-:S06]  /*1450*/  ULEA UR4, UR5, UR4, 0x18 ;  /* 0x0000000405047291 */ /* 0x004fcc000f8ec03f */
[----:B------:R-:W-:-:S04]  /*1460*/  IMAD.U32 R6, RZ, RZ, UR4 ;  /* 0x00000004ff067e24 */ /* 0x000fc8000f8e00ff */
[----:B------:R-:W-:-:S04]  /*1470*/  IMAD R3, R3, 0x8, R6 ;  /* 0x0000000803037824 */ /* 0x000fc800078e0206 */
[----:B------:R2:W3:Y:S01]  /*1480*/  SYNCS.PHASECHK.TRANS64.TRYWAIT P1, [R3+URZ], R0 ;  /* 0x00000000030075a7 */ /* 0x0004e2000802017f */
[----:B------:R-:W-:Y:S05]  /*1490*/  @!P0 BRA `(.L_x_19) ;  /* 0x0000000000048947 */ /* 0x000fea0003800000 */
[----:B------:R-:W-:Y:S01]  /*14a0*/  BPT.TRAP 0x1 ;  /* 0x000000040000795c */ /* 0x000fe20000300000 */
.L_x_19:
[----:B---3--:R-:W-:Y:S05]  /*14b0*/  @P1 BRA `(.L_x_20) ;  /* 0x0000000000081947 */ /* 0x008fea0003800000 */
[----:B------:R-:W3:Y:S02]  /*14c0*/  SYNCS.PHASECHK.TRANS64.TRYWAIT P1, [R3+URZ], R0 ;  /* 0x00000000030075a7 */ /* 0x000ee4000802017f */
[----:B---3--:R-:W-:Y:S05]  /*14d0*/  @!P1 BRA `(.L_x_21) ;  /* 0x0000006400d49947 */ /* 0x008fea0003800000 */
.L_x_20:
[----:B------:R-:W-:-:S04]  /*14e0*/  UISETP.LT.AND UP0, UPT, UR40, 0x1, UPT ;  /* 0x000000012800788c */ /* 0x000fc8000bf01270 */
[----:B------:R-:W-:-:S06]  /*14f0*/  USEL UR4, UR40, 0x1, UP0 ;  /* 0x0000000128047887 */ /* 0x000fcc0008000000 */
[----:B--23--:R-:W-:Y:S01]  /*1500*/  IMAD.U32 R0, RZ, RZ, UR4 ;  /* 0x00000004ff007e24 */ /* 0x00cfe2000f8e00ff */
[----:B------:R-:W-:Y:S05]  /*1510*/  WARPSYNC.ALL ;  /* 0x0000000000007948 */ /* 0x000fea0003800000 */
[----:B------:R-:W-:-:S04]  /*1520*/  IADD3 R0, -R0, UR40, RZ ;  /* 0x0000002800007c10 */ /* 0x000fc8000fffe1ff */
[----:B------:R-:W-:Y:S02]  /*1530*/  ISETP.GE.AND P1, PT, R0, 0x1, PT ;  /* 0x000000010000780c */ /* 0x000fe40003f26270 */
[----:B------:R-:W-:Y:S01]  /*1540*/  R2UR UR4, R6 ;  /* 0x00000000060472ca */ /* 0x000fe200000e0000 */
[----:B------:R-:W-:Y:S01]  /*1550*/  WARPGROUP.ARRIVE ;  /* 0x00000000000079c5 */ /* 0x000fe20000000000 */
[----:B------:R-:W-:Y:S01]  /*1560*/  UMOV UR9, 0x40000040 ;  /* 0x4000004000097882 */ /* 0x000fe20000000000 */
[----:B------:R-:W-:-:S10]  /*1570*/  UMOV UR11, 0x40000040 ;  /* 0x40000040000b7882 */ /* 0x000fd40000000000 */
[----:B------:R-:W-:-:S04]  /*1580*/  UIADD3 UR4, UR4, 0x28100, URZ ;  /* 0x0002810004047890 */ /* 0x000fc8000fffe03f */
[----:B------:R-:W-:-:S04]  /*1590*/  USHF.R.U32.HI UR4, URZ, 0x4, UR4 ;  /* 0x000000043f047899 */ /* 0x000fc80008011604 */
[----:B------:R-:W-:Y:S02]  /*15a0*/  ULOP3.LUT UR5, UR4, 0x3fff, URZ, 0xc0, !UPT ;  /* 0x00003fff04057892 */ /* 0x000fe4000f8ec03f */
[----:B------:R-:W-:Y:S02]  /*15b0*/  ULOP3.LUT UR4, UR41, 0x10000, URZ, 0xfc, !UPT ;  /* 0x0001000029047892 */ /* 0x000fe4000f8efc3f */
[----:B------:R-:W-:Y:S02]  /*15c0*/  ULOP3.LUT UR5, UR5, 0x10000, URZ, 0xfc, !UPT ;  /* 0x0001000005057892 */ /* 0x000fe4000f8efc3f */
[----:B------:R-:W-:Y:S02]  /*15d0*/  ULEA UR7, UR39, UR4, 0xb ;  /* 0x0000000427077291 */ /* 0x000fe4000f8e583f */
[----:B------:R-:W-:Y:S02]  /*15e0*/  ULEA UR6, UR39, UR5, 0x9 ;  /* 0x0000000527067291 */ /* 0x000fe4000f8e483f */
[----:B------:R-:W-:-:S03]  /*15f0*/  UIADD3 UR12, UR7, 0x400, URZ ;  /* 0x00000400070c7890 */ /* 0x000fc6000fffe03f */
[----:B------:R-:W-:Y:S02]  /*1600*/  UMOV UR8, UR7 ;  /* 0x0000000700087c82 */ /* 0x000fe40008000000 */
[----:B------:R-:W-:Y:S02]  /*1610*/  UMOV UR10, UR6 ;  /* 0x00000006000a7c82 */ /* 0x000fe40008000000 */
[----:B------:R-:W-:Y:S01]  /*1620*/  HGMMA.64x64x8.F32.TF32 R56, gdesc[UR8], RZ, !UPT, gsb0 ;  /* 0x04e00000083879f0 */ /* 0x000fe2000c0028ff */
[----:B------:R-:W-:Y:S01]  /*1630*/  UMOV UR8, UR12 ;  /* 0x0000000c00087c82 */ /* 0x000fe20008000000 */
[----:B------:R-:W-:Y:S01]  /*1640*/  UMOV UR9, 0x40000040 ;  /* 0x4000004000097882 */ /* 0x000fe20000000000 */
[----:B------:R-:W-:Y:S01]  /*1650*/  UIADD3 UR12, UR7, 0x402, URZ ;  /* 0x00000402070c7890 */ /* 0x000fe2000fffe03f */
[----:B------:R-:W-:Y:S02]  /*1660*/  WARPGROUP.DEPBAR.LE gsb0, 0x0 ;  /* 0x00008000000079c5 */ /* 0x000fe40000010000 */
[----:B------:R-:W-:-:S06]  /*1670*/  WARPGROUP.ARRIVE ;  /* 0x00000000000079c5 */ /* 0x000fcc0000000000 */
[----:B------:R-:W-:Y:S01]  /*1680*/  HGMMA.64x64x8.F32.TF32 R24, gdesc[UR8], RZ, !UPT, gsb0 ;  /* 0x04e00000081879f0 */ /* 0x000fe2000c0028ff */
[----:B------:R-:W-:Y:S02]  /*1690*/  UIADD3 UR8, UR7, 0x2, URZ ;  /* 0x0000000207087890 */ /* 0x000fe4000fffe03f */
[----:B------:R-:W-:Y:S01]  /*16a0*/  UIADD3 UR10, UR6, 0x2, URZ ;  /* 0x00000002060a7890 */ /* 0x000fe2000fffe03f */
[----:B------:R-:W-:Y:S01]  /*16b0*/  UMOV UR9, 0x40000040 ;  /* 0x4000004000097882 */ /* 0x000fe20000000000 */
[----:B------:R-:W-:Y:S01]  /*16c0*/  UMOV UR11, 0x40000040 ;  /* 0x40000040000b7882 */ /* 0x000fe20000000000 */
[----:B------:R-:W-:Y:S02]  /*16d0*/  WARPGROUP.DEPBAR.LE gsb0, 0x0 ;  /* 0x00008000000079c5 */ /* 0x000fe40000010000 */
[----:B------:R-:W-:-:S06]  /*16e0*/  WARPGROUP.ARRIVE ;  /* 0x00000000000079c5 */ /* 0x000fcc0000000000 */
[----:B------:R-:W-:Y:S01]  /*16f0*/  HGMMA.64x64x8.F32.TF32 R56, gdesc[UR8], R56, gsb0 ;  /* 0x04e00000083879f0 */ /* 0x000fe20008002838 */
[----:B------:R-:W-:Y:S01]  /*1700*/  UMOV UR8, UR12 ;  /* 0x0000000c00087c82 */ /* 0x000fe20008000000 */
[----:B------:R-:W-:Y:S01]  /*1710*/  UMOV UR9, 0x40000040 ;  /* 0x4000004000097882 */ /* 0x000fe20000000000 */
[----:B------:R-:W-:Y:S01]  /*1720*/  UIADD3 UR12, UR7, 0x404, URZ ;  /* 0x00000404070c7890 */ /* 0x000fe2000fffe03f */
[----:B------:R-:W-:Y:S02]  /*1730*/  WARPGROUP.DEPBAR.LE gsb0, 0x0 ;  /* 0x00008000000079c5 */ /* 0x000fe40000010000 */
[----:B------:R-:W-:-:S06]  /*1740*/  WARPGROUP.ARRIVE ;  /* 0x00000000000079c5 */ /* 0x000fcc0000000000 */
[----:B------:R-:W-:Y:S01]  /*1750*/  HGMMA.64x64x8.F32.TF32 R24, gdesc[UR8], R24, gsb0 ;  /* 0x04e00000081879f0 */ /* 0x000fe20008002818 */
        /* <DEDUP_REMOVED lines=9> */
[----:B------:R-:W-:Y:S02]  /*17f0*/  WARPGROUP.DEPBAR.LE gsb0, 0x0 ;  /* 0x00008000000079c5 */ /* 0x000fe40000010000 */
[----:B------:R-:W-:-:S06]  /*1800*/  WARPGROUP.ARRIVE ;  /* 0x00000000000079c5 */ /* 0x000fcc0000000000 */
[----:B------:R-:W-:Y:S01]  /*1810*/  HGMMA.64x64x8.F32.TF32 R24, gdesc[UR8], R24, gsb0 ;  /* 0x04e00000081879f0 */ /* 0x000fe20008002818 */
[----:B------:R-:W-:Y:S02]  /*1820*/  UIADD3 UR8, UR7, 0x6, URZ ;  /* 0x0000000607087890 */ /* 0x000fe4000fffe03f */
[----:B------:R-:W-:Y:S01]  /*1830*/  UIADD3 UR10, UR6, 0x6, URZ ;  /* 0x00000006060a7890 */ /* 0x000fe2000fffe03f */
[----:B------:R-:W-:Y:S01]  /*1840*/  UMOV UR9, 0x40000040 ;  /* 0x4000004000097882 */ /* 0x000fe20000000000 */
[----:B------:R-:W-:Y:S01]  /*1850*/  UMOV UR11, 0x40000040 ;  /* 0x40000040000b7882 */ /* 0x000fe20000000000 */
[----:B------:R-:W-:Y:S01]  /*1860*/  UIADD3 UR7, UR7, 0x406, URZ ;  /* 0x0000040607077890 */ /* 0x000fe2000fffe03f */
[----:B------:R-:W-:Y:S02]  /*1870*/  WARPGROUP.DEPBAR.LE gsb0, 0x0 ;  /* 0x00008000000079c5 */ /* 0x000fe40000010000 */
[----:B------:R-:W-:-:S06]  /*1880*/  WARPGROUP.ARRIVE ;  /* 0x00000000000079c5 */ /* 0x000fcc0000000000 */
[----:B------:R-:W-:Y:S01]  /*1890*/  HGMMA.64x64x8.F32.TF32 R56, gdesc[UR8], R56, gsb0 ;  /* 0x04e00000083879f0 */ /* 0x000fe20008002838 */
[----:B------:R-:W-:Y:S01]  /*18a0*/  UMOV UR8, UR7 ;  /* 0x0000000700087c82 */ /* 0x000fe20008000000 */
[----:B------:R-:W-:Y:S01]  /*18b0*/  UMOV UR9, 0x40000040 ;  /* 0x4000004000097882 */ /* 0x000fe20000000000 */
[----:B------:R-:W-:Y:S02]  /*18c0*/  WARPGROUP.DEPBAR.LE gsb0, 0x0 ;  /* 0x00008000000079c5 */ /* 0x000fe40000010000 */
[----:B------:R-:W-:-:S06]  /*18d0*/  WARPGROUP.ARRIVE ;  /* 0x00000000000079c5 */ /* 0x000fcc0000000000 */
[----:B------:R-:W-:Y:S03]  /*18e0*/  HGMMA.64x64x8.F32.TF32 R24, gdesc[UR8], R24, gsb0 ;  /* 0x04e00000081879f0 */ /* 0x000fe60008002818 */
[----:B------:R-:W-:Y:S02]  /*18f0*/  WARPGROUP.DEPBAR.LE gsb0, 0x0 ;  /* 0x00008000000079c5 */ /* 0x000fe40000010000 */
[----:B------:R-:W-:Y:S05]  /*1900*/  @!P1 BRA `(.L_x_22) ;  /* 0x0000000400849947 */ /* 0x000fea0003800000 */
[----:B------:R-:W-:Y:S02]  /*1910*/  UIADD3 UR6, UR39, 0x1, URZ ;  /* 0x0000000127067890 */ /* 0x000fe4000fffe03f */
[----:B------:R-:W-:Y:S02]  /*1920*/  IMAD.U32 R3, RZ, RZ, UR39 ;  /* 0x00000027ff037e24 */ /* 0x000fe4000f8e00ff */
[----:B------:R-:W-:-:S04]  /*1930*/  UISETP.NE.AND UP0, UPT, UR6, 0x5, UPT ;  /* 0x000000050600788c */ /* 0x000fc8000bf05270 */
[----:B------:R-:W-:Y:S02]  /*1940*/  USEL UR7, URZ, 0x1, UP0 ;  /* 0x000000013f077887 */ /* 0x000fe40008000000 */
[----:B------:R-:W-:Y:S02]  /*1950*/  USEL UR6, UR6, URZ, UP0 ;  /* 0x0000003f06067287 */ /* 0x000fe40008000000 */
[----:B------:R-:W-:-:S06]  /*1960*/  ULOP3.LUT UR7, UR38, UR7, URZ, 0x3c, !UPT ;  /* 0x0000000726077292 */ /* 0x000fcc000f8e3c3f */
[----:B------:R-:W-:-:S07]  /*1970*/  IMAD.U32 R7, RZ, RZ, UR7 ;  /* 0x00000007ff077e24 */ /* 0x000fce000f8e00ff */
.L_x_29:
[----:B------:R-:W-:Y:S05]  /*1980*/  @!P0 BRA `(.L_x_23) ;  /* 0x0000000000048947 */ /* 0x000fea0003800000 */
[----:B------:R-:W-:Y:S01]  /*1990*/  BPT.TRAP 0x1 ;  /* 0x000000040000795c */ /* 0x000fe20000300000 */
.L_x_23:
[----:B------:R-:W2:Y:S01]  /*19a0*/  S2UR UR8, SR_CgaCtaId ;  /* 0x00000000000879c3 */ /* 0x000ea20000008800 */
[----:B------:R-:W-:Y:S01]  /*19b0*/  UMOV UR7, 0x400 ;  /* 0x0000040000077882 */ /* 0x000fe20000000000 */
[----:B01----:R-:W-:Y:S02]  /*19c0*/  MOV R5, UR6 ;  /* 0x0000000600057c02 */ /* 0x003fe40008000f00 */
[----:B------:R-:W-:Y:S01]  /*19d0*/  SHF.L.U32 R4, R7, 0x1f, RZ ;  /* 0x0000001f07047819 */ /* 0x000fe200000006ff */
[----:B--2---:R-:W-:-:S06]  /*19e0*/  ULEA UR7, UR8, UR7, 0x18 ;  /* 0x0000000708077291 */ /* 0x004fcc000f8ec03f */
[----:B------:R-:W-:-:S04]  /*19f0*/  IMAD.U32 R6, RZ, RZ, UR7 ;  /* 0x00000007ff067e24 */ /* 0x000fc8000f8e00ff */
[----:B------:R-:W-:-:S04]  /*1a00*/  IMAD R5, R5, 0x8, R6 ;  /* 0x0000000805057824 */ /* 0x000fc800078e0206 */
[----:B------:R0:W1:Y:S01]  /*1a10*/  SYNCS.PHASECHK.TRANS64.TRYWAIT P1, [R5+URZ], R4 ;  /* 0x00000004050075a7 */ /* 0x000062000802017f */
[----:B------:R-:W-:Y:S05]  /*1a20*/  @!P0 BRA `(.L_x_24) ;  /* 0x0000000000048947 */ /* 0x000fea0003800000 */
[----:B------:R-:W-:Y:S01]  /*1a30*/  BPT.TRAP 0x1 ;  /* 0x000000040000795c */ /* 0x000fe20000300000 */
.L_x_24:
[----:B-1----:R-:W-:Y:S05]  /*1a40*/  @P1 BRA `(.L_x_25) ;  /* 0x0000000000081947 */ /* 0x002fea0003800000 */
[----:B------:R-:W1:Y:S02]  /*1a50*/  SYNCS.PHASECHK.TRANS64.TRYWAIT P1, [R5+URZ], R4 ;  /* 0x00000004050075a7 */ /* 0x000e64000802017f */
[----:B-1----:R-:W-:Y:S05]  /*1a60*/  @!P1 BRA `(.L_x_26) ;  /* 0x0000006000849947 */ /* 0x002fea0003800000 */
.L_x_25:
[----:B------:R-:W-:Y:S01]  /*1a70*/  ULEA UR7, UR6, UR5, 0x9 ;  /* 0x0000000506077291 */ /* 0x000fe2000f8e483f */
[----:B------:R-:W-:Y:S01]  /*1a80*/  WARPGROUP.ARRIVE ;  /* 0x00000000000079c5 */ /* 0x000fe20000000000 */
[----:B------:R-:W-:Y:S01]  /*1a90*/  ULEA UR12, UR6, UR4, 0xb ;  /* 0x00000004060c7291 */ /* 0x000fe2000f8e583f */
[----:B------:R-:W-:Y:S01]  /*1aa0*/  UMOV UR11, 0x40000040 ;  /* 0x40000040000b7882 */ /* 0x000fe20000000000 */
[----:B------:R-:W-:Y:S02]  /*1ab0*/  UMOV UR9, 0x40000040 ;  /* 0x4000004000097882 */ /* 0x000fe40000000000 */
[----:B------:R-:W-:Y:S01]  /*1ac0*/  UIADD3 UR13, UR12, 0x400, URZ ;  /* 0x000004000c0d7890 */ /* 0x000fe2000fffe03f */
[----:B------:R-:W-:Y:S02]  /*1ad0*/  UMOV UR10, UR7 ;  /* 0x00000007000a7c82 */ /* 0x000fe40008000000 */
[----:B------:R-:W-:Y:S02]  /*1ae0*/  UMOV UR8, UR12 ;  /* 0x0000000c00087c82 */ /* 0x000fe40008000000 */
[----:B------:R-:W-:Y:S01]  /*1af0*/  HGMMA.64x64x8.F32.TF32 R56, gdesc[UR8], R56, gsb0 ;  /* 0x04e00000083879f0 */ /* 0x000fe20008002838 */
[----:B------:R-:W-:Y:S01]  /*1b00*/  UMOV UR9, 0x40000040 ;  /* 0x4000004000097882 */ /* 0x000fe20000000000 */
[----:B------:R-:W-:Y:S01]  /*1b10*/  UMOV UR8, UR13 ;  /* 0x0000000d00087c82 */ /* 0x000fe20008000000 */
[----:B------:R-:W-:Y:S01]  /*1b20*/  UIADD3 UR13, UR12, 0x402, URZ ;  /* 0x000004020c0d7890 */ /* 0x000fe2000fffe03f */
[----:B------:R-:W-:-:S02]  /*1b30*/  WARPGROUP.DEPBAR.LE gsb0, 0x0 ;  /* 0x00008000000079c5 */ /* 0x000fc40000010000 */
        /* <DEDUP_REMOVED lines=42> */
[----:B------:R-:W-:Y:S01]  /*1de0*/  BPT.TRAP 0x1 ;  /* 0x000000040000795c */ /* 0x000fe20000300000 */
.L_x_27:
[----:B------:R-:W-:-:S13]  /*1df0*/  ISETP.NE.AND P1, PT, R102, RZ, PT ;  /* 0x000000ff6600720c */ /* 0x000fda0003f25270 */
[----:B01----:R-:W-:-:S04]  /*1e00*/  @P1 IMAD R4, R3, 0x8, R6 ;  /* 0x0000000803041824 */ /* 0x003fc800078e0206 */
[----:B------:R-:W-:-:S05]  /*1e10*/  @P1 VIADD R5, R4, 0x28 ;  /* 0x0000002804051836 */ /* 0x000fca0000000000 */
[----:B------:R-:W-:-:S04]  /*1e20*/  @P1 PRMT R5, R22, 0x654, R5 ;  /* 0x0000065416051816 */ /* 0x000fc80000000005 */
[----:B------:R0:W-:Y:S01]  /*1e30*/  @P1 SYNCS.ARRIVE.TRANS64.RED.A1T0 RZ, [R5+URZ], RZ ;  /* 0x000000ff05ff19a7 */ /* 0x0001e2000810043f */
[----:B------:R-:W-:-:S13]  /*1e40*/  ISETP.GT.U32.AND P1, PT, R19, 0x1, PT ;  /* 0x000000011300780c */ /* 0x000fda0003f24070 */
[----:B0-----:R-:W-:Y:S05]  /*1e50*/  @P1 BRA `(.L_x_28) ;  /* 0x0000000000041947 */ /* 0x001fea0003800000 */
[----:B------:R-:W-:Y:S01]  /*1e60*/  BPT.TRAP 0x1 ;  /* 0x000000040000795c */ /* 0x000fe20000300000 */
.L_x_28:
[----:B------:R-:W-:Y:S01]  /*1e70*/  UIADD3 UR6, UR6, 0x1, URZ ;  /* 0x0000000106067890 */ /* 0x000fe2000fffe03f */
[C---:B------:R-:W-:Y:S01]  /*1e80*/  ISETP.GT.AND P2, PT, R0.reuse, 0x1, PT ;  /* 0x000000010000780c */ /* 0x040fe20003f44270 */
[----:B------:R-:W-:Y:S02]  /*1e90*/  VIADD R3, R3, 0x1 ;  /* 0x0000000103037836 */ /* 0x000fe40000000000 */
[----:B------:R-:W-:Y:S01]  /*1ea0*/  UISETP.NE.AND UP0, UPT, UR6, 0x5, UPT ;  /* 0x000000050600788c */ /* 0x000fe2000bf05270 */
[----:B------:R-:W-:Y:S02]  /*1eb0*/  VIADD R0, R0, 0xffffffff ;  /* 0xffffffff00007836 */ /* 0x000fe40000000000 */
[C---:B------:R-:W-:Y:S01]  /*1ec0*/  ISETP.NE.AND P1, PT, R3.reuse, 0x5, PT ;  /* 0x000000050300780c */ /* 0x040fe20003f25270 */
[----:B------:R-:W-:Y:S02]  /*1ed0*/  USEL UR7, URZ, 0x1, UP0 ;  /* 0x000000013f077887 */ /* 0x000fe40008000000 */
[----:B------:R-:W-:Y:S01]  /*1ee0*/  USEL UR6, UR6, URZ, UP0 ;  /* 0x0000003f06067287 */ /* 0x000fe20008000000 */
[----:B------:R-:W-:-:S03]  /*1ef0*/  SEL R3, R3, RZ, P1 ;  /* 0x000000ff03037207 */ /* 0x000fc60000800000 */
[----:B------:R-:W-:Y:S01]  /*1f00*/  LOP3.LUT R7, R7, UR7, RZ, 0x3c, !PT ;  /* 0x0000000707077c12 */ /* 0x000fe2000f8e3cff */
[----:B------:R-:W-:Y:S07]  /*1f10*/  @P2 BRA `(.L_x_29) ;  /* 0xfffffff800982947 */ /* 0x000fee000383ffff */
.L_x_22:
[----:B------:R-:W2:Y:S02]  /*1f20*/  LDC R0, c[0x0][0x28c] ;  /* 0x0000a300ff007b82 */ /* 0x000ea40000000800 */
[----:B--2---:R-:W-:-:S13]  /*1f30*/  ISETP.GE.AND P1, PT, R0, 0x1, PT ;  /* 0x000000010000780c */ /* 0x004fda0003f26270 */
[----:B------:R-:W-:Y:S05]  /*1f40*/  @!P1 BRA `(.L_x_30) ;  /* 0x0000000000509947 */ /* 0x000fea0003800000 */
[----:B------:R-:W-:Y:S05]  /*1f50*/  @!P0 BRA `(.L_x_31) ;  /* 0x0000000000048947 */ /* 0x000fea0003800000 */
[----:B------:R-:W-:Y:S01]  /*1f60*/  BPT.TRAP 0x1 ;  /* 0x000000040000795c */ /* 0x000fe20000300000 */
.L_x_31:
[----:B------:R-:W-:Y:S01]  /*1f70*/  ISETP.NE.AND P1, PT, R102, RZ, PT ;  /* 0x000000ff6600720c */ /* 0x000fe20003f25270 */
[----:B------:R-:W-:Y:S01]  /*1f80*/  BSSY B0, `(.L_x_32) ;  /* 0x000000e000007945 */ /* 0x000fe20003800000 */
[----:B------:R-:W-:-:S11]  /*1f90*/  ISETP.GT.U32.AND P0, PT, R19, 0x1, PT ;  /* 0x000000011300780c */ /* 0x000fd60003f04070 */
[----:B------:R-:W-:Y:S05]  /*1fa0*/  @!P1 BRA `(.L_x_33) ;  /* 0x00000000002c9947 */ /* 0x000fea0003800000 */
[----:B------:R-:W-:-:S04]  /*1fb0*/  UISETP.LT.AND UP0, UPT, UR40, 0x1, UPT ;  /* 0x000000012800788c */ /* 0x000fc8000bf01270 */
[----:B------:R-:W-:-:S04]  /*1fc0*/  USEL UR6, UR40, 0x1, UP0 ;  /* 0x0000000128067887 */ /* 0x000fc80008000000 */
[----:B------:R-:W-:-:S04]  /*1fd0*/  UIADD3 UR6, UR39, UR40, -UR6 ;  /* 0x0000002827067290 */ /* 0x000fc8000fffe806 */
[----:B------:R-:W-:-:S04]  /*1fe0*/  UIMAD.WIDE.U32 UR4, UR6, -0x33333333, URZ ;  /* 0xcccccccd060478a5 */ /* 0x000fc8000f8e003f */
[----:B------:R-:W-:-:S04]  /*1ff0*/  USHF.R.U32.HI UR4, URZ, 0x2, UR5 ;  /* 0x000000023f047899 */ /* 0x000fc80008011605 */
[----:B------:R-:W-:-:S06]  /*2000*/  UIMAD UR6, UR4, -0x5, UR6 ;  /* 0xfffffffb040678a4 */ /* 0x000fcc000f8e0206 */
[----:B------:R-:W-:-:S04]  /*2010*/  IMAD.U32 R3, RZ, RZ, UR6 ;  /* 0x00000006ff037e24 */ /* 0x000fc8000f8e00ff */
[----:B------:R-:W-:-:S05]  /*2020*/  IMAD R0, R3, 0x8, R6 ;  /* 0x0000000803007824 */ /* 0x000fca00078e0206 */
[----:B------:R-:W-:-:S04]  /*2030*/  IADD3 R3, R0, 0x28, RZ ;  /* 0x0000002800037810 */ /* 0x000fc80007ffe0ff */
[----:B------:R-:W-:-:S04]  /*2040*/  PRMT R3, R22, 0x654, R3 ;  /* 0x0000065416037816 */ /* 0x000fc80000000003 */
[----:B------:R2:W-:Y:S03]  /*2050*/  SYNCS.ARRIVE.TRANS64.RED.A1T0 RZ, [R3+URZ], RZ ;  /* 0x000000ff03ff79a7 */ /* 0x0005e6000810043f */
.L_x_33:
[----:B------:R-:W-:Y:S05]  /*2060*/  BSYNC B0 ;  /* 0x0000000000007941 */ /* 0x000fea0003800000 */
.L_x_32:
[----:B------:R-:W-:Y:S05]  /*2070*/  @P0 BRA `(.L_x_30) ;  /* 0x0000000000040947 */ /* 0x000fea0003800000 */
[----:B------:R-:W-:Y:S01]  /*2080*/  BPT.TRAP 0x1 ;  /* 0x000000040000795c */ /* 0x000fe20000300000 */
.L_x_30:
[----:B------:R-:W3:Y:S01]  /*2090*/  LDC R6, c[0x0][0x288] ;  /* 0x0000a200ff067b82 */ /* 0x000ee20000000800 */
[--C-:B------:R-:W-:Y:S01]  /*20a0*/  SHF.R.U32.HI R0, RZ, 0x2, R18.reuse ;  /* 0x00000002ff007819 */ /* 0x100fe20000011612 */
[----:B------:R-:W-:Y:S01]  /*20b0*/  IMAD.SHL.U32 R91, R91, 0x40, RZ ;  /* 0x000000405b5b7824 */ /* 0x000fe200078e00ff */
[----:B01----:R-:W-:Y:S01]  /*20c0*/  SHF.R.U32.HI R5, RZ, 0x7, R18 ;  /* 0x00000007ff057819 */ /* 0x003fe20000011612 */
[----:B------:R-:W-:Y:S01]  /*20d0*/  UIADD3 UR39, UR40, UR39, URZ ;  /* 0x0000002728277290 */ /* 0x000fe2000fffe03f */
[----:B--2---:R-:W-:Y:S01]  /*20e0*/  LOP3.LUT R3, R0, 0x7, RZ, 0xc0, !PT ;  /* 0x0000000700037812 */ /* 0x004fe200078ec0ff */
[C---:B------:R-:W-:Y:S01]  /*20f0*/  IMAD.SHL.U32 R20, R18.reuse, 0x2, RZ ;  /* 0x0000000212147824 */ /* 0x040fe200078e00ff */
[----:B------:R-:W-:Y:S01]  /*2100*/  LOP3.LUT R0, R5, 0x1, RZ, 0xc0, !PT ;  /* 0x0000000105007812 */ /* 0x000fe200078ec0ff */
[----:B------:R-:W-:Y:S01]  /*2110*/  UISETP.GT.U32.AND UP0, UPT, UR39, 0x4, UPT ;  /* 0x000000042700788c */ /* 0x000fe2000bf04070 */
[C---:B------:R-:W-:Y:S01]  /*2120*/  LOP3.LUT R4, R18.reuse, 0x60, RZ, 0xc0, !PT ;  /* 0x0000006012047812 */ /* 0x040fe200078ec0ff */
[----:B------:R-:W-:Y:S01]  /*2130*/  ULDC UR7, c[0x0][0x284] ;  /* 0x0000a10000077ab9 */ /* 0x000fe20000000800 */
[----:B------:R-:W-:Y:S01]  /*2140*/  LOP3.LUT R5, R18, 0x3, RZ, 0xc0, !PT ;  /* 0x0000000312057812 */ /* 0x000fe200078ec0ff */
[----:B------:R-:W-:Y:S01]  /*2150*/  IMAD.SHL.U32 R8, R0, 0x40, RZ ;  /* 0x0000004000087824 */ /* 0x000fe200078e00ff */
[----:B------:R-:W-:Y:S01]  /*2160*/  SHF.R.U32.HI R4, RZ, 0x1, R4 ;  /* 0x00000001ff047819 */ /* 0x000fe20000011604 */
[----:B------:R-:W-:Y:S01]  /*2170*/  UISETP.LT.U32.AND UP0, UPT, UR40, 0x5, UP0 ;  /* 0x000000052800788c */ /* 0x000fe20008701070 */
[----:B------:R-:W-:Y:S01]  /*2180*/  SHF.R.S32.HI R15, RZ, 0x1f, R23 ;  /* 0x0000001fff0f7819 */ /* 0x000fe20000011417 */
[----:B------:R-:W-:Y:S01]  /*2190*/  UISETP.GE.U32.AND UP1, UPT, UR40, 0x5, UPT ;  /* 0x000000052800788c */ /* 0x000fe2000bf26070 */
[--C-:B------:R-:W-:Y:S01]  /*21a0*/  IADD3 R7, RZ, -R4, -R3.reuse ;  /* 0x80000004ff077210 */ /* 0x100fe20007ffe803 */
[----:B------:R-:W-:Y:S01]  /*21b0*/  ULDC.64 UR8, c[0x0][0x5d0] ;  /* 0x0001740000087ab9 */ /* 0x000fe20000000a00 */
[----:B------:R-:W-:Y:S01]  /*21c0*/  LOP3.LUT R3, R8, 0x40, R3, 0xe2, !PT ;  /* 0x0000004008037812 */ /* 0x000fe200078ee203 */
[----:B------:R-:W-:Y:S01]  /*21d0*/  UIMAD.WIDE.U32 UR4, UR39, -0x33333333, URZ ;  /* 0xcccccccd270478a5 */ /* 0x000fe2000f8e003f */
[C---:B------:R-:W-:Y:S01]  /*21e0*/  LOP3.LUT R20, R91.reuse, 0x6, R20, 0xf8, !PT ;  /* 0x000000065b147812 */ /* 0x040fe200078ef814 */
[----:B------:R-:W-:Y:S01]  /*21f0*/  USEL UR6, URZ, 0x1, !UP0 ;  /* 0x000000013f067887 */ /* 0x000fe2000c000000 */
[C---:B------:R-:W-:Y:S01]  /*2200*/  IMAD.WIDE R10, R90.reuse, 0x100, RZ ;  /* 0x000001005a0a7825 */ /* 0x040fe200078e02ff */
[----:B---3--:R-:W-:Y:S01]  /*2210*/  ISETP.GE.AND P0, PT, R91, R6, PT ;  /* 0x000000065b00720c */ /* 0x008fe20003f06270 */
[----:B------:R-:W-:Y:S01]  /*2220*/  USHF.R.U32.HI UR4, URZ, 0x2, UR5 ;  /* 0x000000023f047899 */ /* 0x000fe20008011605 */
[----:B------:R-:W-:Y:S01]  /*2230*/  SHF.R.S32.HI R21, RZ, 0x1f, R20 ;  /* 0x0000001fff157819 */ /* 0x000fe20000011414 */
[----:B------:R-:W-:Y:S01]  /*2240*/  IMAD R8, R5, -0x2, R6 ;  /* 0xfffffffe05087824 */ /* 0x000fe200078e0206 */
[----:B------:R-:W-:Y:S01]  /*2250*/  ULOP3.LUT UR38, UR38, UR6, URZ, 0x3c, !UPT ;  /* 0x0000000626267292 */ /* 0x000fe2000f8e3c3f */
[----:B------:R-:W-:Y:S01]  /*2260*/  IMAD.SHL.U32 R5, R90, 0x100, RZ ;  /* 0x000001005a057824 */ /* 0x000fe200078e00ff */
[----:B------:R-:W-:Y:S01]  /*2270*/  LOP3.LUT R117, R10, R3, R4, 0xfe, !PT ;  /* 0x000000030a757212 */ /* 0x000fe200078efe04 */
[----:B------:R-:W-:Y:S01]  /*2280*/  IMAD R6, R15, UR8, RZ ;  /* 0x000000080f067c24 */ /* 0x000fe2000f8e02ff */
[----:B------:R-:W-:Y:S01]  /*2290*/  UIMAD UR39, UR4, -0x5, UR39 ;  /* 0xfffffffb042778a4 */ /* 0x000fe2000f8e0227 */
[----:B------:R-:W-:Y:S01]  /*22a0*/  IMAD R0, R0, -0x40, R7 ;  /* 0xffffffc000007824 */ /* 0x000fe200078e0207 */
[----:B------:R-:W-:Y:S01]  /*22b0*/  ISETP.GE.OR P0, PT, R5, UR7, P0 ;  /* 0x0000000705007c0c */ /* 0x000fe20008706670 */
[C---:B------:R-:W-:Y:S01]  /*22c0*/  IMAD R9, R23.reuse, UR9, R6 ;  /* 0x0000000917097c24 */ /* 0x040fe2000f8e0206 */
[----:B------:R-:W-:Y:S01]  /*22d0*/  @UP1 ULOP3.LUT UR38, UR38, 0x1, UR4, 0x78, !UPT ;  /* 0x0000000126261892 */ /* 0x000fe2000f8e7804 */
[----:B------:R-:W-:Y:S01]  /*22e0*/  IMAD.WIDE.U32 R6, R23, UR8, R20 ;  /* 0x0000000817067c25 */ /* 0x000fe2000f8e0014 */
[----:B------:R-:W-:-:S03]  /*22f0*/  IADD3 R3, -R5, UR7, R0 ;  /* 0x0000000705037c10 */ /* 0x000fc6000fffe100 */
[----:B------:R-:W-:Y:S02]  /*2300*/  IMAD.IADD R7, R7, 0x1, R9 ;  /* 0x0000000107077824 */ /* 0x000fe400078e0209 */
[----:B------:R-:W-:Y:S02]  /*2310*/  IMAD.IADD R4, R8, 0x1, -R91 ;  /* 0x0000000108047824 */ /* 0x000fe400078e0a5b */
[----:B------:R-:W-:Y:S02]  /*2320*/  IMAD.MOV.U32 R0, RZ, RZ, -0x1 ;  /* 0xffffffffff007424 */ /* 0x000fe400078e00ff */
[----:B------:R-:W-:Y:S05]  /*2330*/  @P0 BRA `(.L_x_34) ;  /* 0x0000003c000c0947 */ /* 0x000fea0003800000 */
[----:B------:R-:W0:Y:S01]  /*2340*/  LDC.64 R114, c[0x0][0x5c8] ;  /* 0x00017200ff727b82 */ /* 0x000e220000000a00 */
[----:B-----5:R-:W-:Y:S01]  /*2350*/  FSETP.NEU.AND P1, PT, R89, RZ, PT ;  /* 0x000000ff5900720b */ /* 0x020fe20003f2d000 */
[----:B------:R-:W-:Y:S01]  /*2360*/  BSSY B0, `(.L_x_34) ;  /* 0x00003c0000007945 */ /* 0x000fe20003800000 */
[----:B------:R-:W-:-:S04]  /*2370*/  ISETP.GT.AND P5, PT, R4, RZ, PT ;  /* 0x000000ff0400720c */ /* 0x000fc80003fa4270 */
[----:B------:R-:W-:Y:S01]  /*2380*/  ISETP.GT.AND P0, PT, R3, RZ, P5 ;  /* 0x000000ff0300720c */ /* 0x000fe20002f04270 */
[-C--:B0-----:R-:W-:Y:S02]  /*2390*/  IMAD R8, R11, R114.reuse, RZ ;  /* 0x000000720b087224 */ /* 0x081fe400078e02ff */
[----:B------:R-:W-:-:S04]  /*23a0*/  IMAD.WIDE.U32 R12, R117, R114, R6 ;  /* 0x00000072750c7225 */ /* 0x000fc800078e0006 */
[----:B------:R-:W-:-:S04]  /*23b0*/  IMAD R5, R117, R115, R8 ;  /* 0x0000007375057224 */ /* 0x000fc800078e0208 */
[----:B------:R-:W-:Y:S01]  /*23c0*/  IMAD.IADD R105, R13, 0x1, R5 ;  /* 0x000000010d697824 */ /* 0x000fe200078e0205 */
[----:B------:R-:W-:Y:S06]  /*23d0*/  @!P1 BRA `(.L_x_35) ;  /* 0x0000002800889947 */ /* 0x000fec0003800000 */
[----:B------:R-:W0:Y:S01]  /*23e0*/  LDC.64 R92, c[0x0][0x5b8] ;  /* 0x00016e00ff5c7b82 */ /* 0x000e220000000a00 */
[----:B------:R-:W-:-:S07]  /*23f0*/  ULDC.64 UR4, c[0x0][0x5c0] ;  /* 0x0001700000047ab9 */ /* 0x000fce0000000a00 */
[----:B------:R-:W1:Y:S08]  /*2400*/  LDC.64 R98, c[0x0][0x5b0] ;  /* 0x00016c00ff627b82 */ /* 0x000e700000000a00 */
[----:B------:R-:W2:Y:S01]  /*2410*/  LDC.64 R90, c[0x0][0x5a8] ;  /* 0x00016a00ff5a7b82 */ /* 0x000ea20000000a00 */
[-C--:B0-----:R-:W-:Y:S02]  /*2420*/  IMAD R6, R15, R92.reuse, RZ ;  /* 0x0000005c0f067224 */ /* 0x081fe400078e02ff */
[----:B------:R-:W-:-:S04]  /*2430*/  IMAD.WIDE.U32 R96, R23, R92, R20 ;  /* 0x0000005c17607225 */ /* 0x000fc800078e0014 */
[----:B------:R-:W-:Y:S02]  /*2440*/  IMAD R113, R23, R93, R6 ;  /* 0x0000005d17717224 */ /* 0x000fe400078e0206 */
[-C--:B-1----:R-:W-:Y:S02]  /*2450*/  IMAD R6, R11, R98.reuse, RZ ;  /* 0x000000620b067224 */ /* 0x082fe400078e02ff */
[----:B------:R-:W-:Y:S01]  /*2460*/  IMAD.MOV.U32 R94, RZ, RZ, R96 ;  /* 0x000000ffff5e7224 */ /* 0x000fe200078e0060 */
[----:B------:R-:W-:Y:S01]  /*2470*/  IADD3 R95, R97, R113, RZ ;  /* 0x00000071615f7210 */ /* 0x000fe20007ffe0ff */
[C---:B------:R-:W-:Y:S02]  /*2480*/  IMAD R13, R117.reuse, R99, R6 ;  /* 0x00000063750d7224 */ /* 0x040fe400078e0206 */
[----:B------:R-:W-:-:S04]  /*2490*/  IMAD.WIDE.U32 R6, R117, R98, R94 ;  /* 0x0000006275067225 */ /* 0x000fc800078e005e */
[----:B------:R-:W-:Y:S01]  /*24a0*/  IMAD.IADD R5, R7, 0x1, R13 ;  /* 0x0000000107057824 */ /* 0x000fe200078e020d */
[----:B--2---:R-:W-:-:S04]  /*24b0*/  LEA R8, P1, R6, R90, 0x2 ;  /* 0x0000005a06087211 */ /* 0x004fc800078210ff */
[----:B------:R-:W-:-:S05]  /*24c0*/  LEA.HI.X R9, R6, R91, R5, 0x2, P1 ;  /* 0x0000005b06097211 */ /* 0x000fca00008f1405 */
[----:B------:R0:W2:Y:S01]  /*24d0*/  @P0 LDG.E.LTC128B R106, desc[UR36][R8.64] ;  /* 0x00000024086a0981 */ /* 0x0000a2000c1e1920 */
[----:B------:R-:W-:Y:S01]  /*24e0*/  IMAD.WIDE.U32 R6, R117, R98, R20 ;  /* 0x0000006275067225 */ /* 0x000fe200078e0014 */
[----:B------:R-:W-:Y:S01]  /*24f0*/  ISETP.GT.AND P3, PT, R4, 0x1, PT ;  /* 0x000000010400780c */ /* 0x000fe20003f64270 */
[----:B------:R-:W-:Y:S01]  /*2500*/  BSSY B1, `(.L_x_36) ;  /* 0x0000017000017945 */ /* 0x000fe20003800000 */
[----:B------:R-:W-:Y:S01]  /*2510*/  LEA R14, P1, R12, UR4, 0x2 ;  /* 0x000000040c0e7c11 */ /* 0x000fe2000f8210ff */
[----:B------:R-:W-:Y:S01]  /*2520*/  IMAD.IADD R7, R13, 0x1, R7 ;  /* 0x000000010d077824 */ /* 0x000fe200078e0207 */
[C---:B------:R-:W-:Y:S01]  /*2530*/  SHF.L.U64.HI R101, R98.reuse, 0x3, R99 ;  /* 0x0000000362657819 */ /* 0x040fe20000010263 */
[----:B------:R-:W-:Y:S01]  /*2540*/  IMAD.SHL.U32 R100, R98, 0x8, RZ ;  /* 0x0000000862647824 */ /* 0x000fe200078e00ff */
[----:B------:R-:W-:Y:S01]  /*2550*/  ISETP.GT.AND P2, PT, R3, RZ, P3 ;  /* 0x000000ff0300720c */ /* 0x000fe20001f44270 */
[----:B------:R-:W-:Y:S01]  /*2560*/  IMAD.WIDE.U32 R6, R23, R92, R6 ;  /* 0x0000005c17067225 */ /* 0x000fe200078e0006 */
[----:B------:R-:W-:-:S02]  /*2570*/  LEA.HI.X R15, R12, UR5, R105, 0x2, P1 ;  /* 0x000000050c0f7c11 */ /* 0x000fc400088f1469 */
[----:B------:R-:W-:Y:S01]  /*2580*/  P2R R107, PR, RZ, 0x8 ;  /* 0x00000008ff6b7803 */ /* 0x000fe20000000000 */
[----:B------:R-:W-:Y:S01]  /*2590*/  IMAD.IADD R7, R113, 0x1, R7 ;  /* 0x0000000171077824 */ /* 0x000fe200078e0207 */
[----:B0-----:R-:W-:Y:S01]  /*25a0*/  LEA R8, P1, R6, R90, 0x2 ;  /* 0x0000005a06087211 */ /* 0x001fe200078210ff */
[----:B------:R-:W-:-:S03]  /*25b0*/  IMAD.WIDE.U32 R104, R117, R98, R100 ;  /* 0x0000006275687225 */ /* 0x000fc600078e0064 */
[----:B------:R-:W-:Y:S01]  /*25c0*/  LEA.HI.X R9, R6, R91, R7, 0x2, P1 ;  /* 0x0000005b06097211 */ /* 0x000fe200008f1407 */
[----:B------:R-:W-:Y:S02]  /*25d0*/  IMAD.IADD R111, R13, 0x1, R105 ;  /* 0x000000010d6f7824 */ /* 0x000fe400078e0269 */
[----:B--2---:R-:W-:-:S04]  /*25e0*/  FMUL R5, R106, R89 ;  /* 0x000000596a057220 */ /* 0x004fc80000400000 */
[----:B------:R-:W-:Y:S01]  /*25f0*/  FFMA R7, R56, R88, R5 ;  /* 0x0000005838077223 */ /* 0x000fe20000000005 */
[----:B------:R-:W-:-:S04]  /*2600*/  IADD3 R5, P1, R96, R104, RZ ;  /* 0x0000006860057210 */ /* 0x000fc80007f3e0ff */
[----:B------:R0:W-:Y:S01]  /*2610*/  @P0 STG.E desc[UR36][R14.64], R7 ;  /* 0x000000070e000986 */ /* 0x0001e2000c101924 */
[----:B------:R-:W-:Y:S01]  /*2620*/  IMAD.X R56, R111, 0x1, R95, P1 ;  /* 0x000000016f387824 */ /* 0x000fe200008e065f */
[----:B------:R-:W-:Y:S02]  /*2630*/  ISETP.GT.AND P0, PT, R3, 0x8, P5 ;  /* 0x000000080300780c */ /* 0x000fe40002f04270 */
[----:B------:R-:W-:Y:S01]  /*2640*/  LEA R12, P1, R5, R90, 0x2 ;  /* 0x0000005a050c7211 */ /* 0x000fe200078210ff */
[----:B------:R-:W-:-:S12]  /*2650*/  @!P2 BRA `(.L_x_37) ;  /* 0x000000000004a947 */ /* 0x000fd80003800000 */
[----:B------:R1:W5:Y:S02]  /*2660*/  LDG.E.LTC128B R106, desc[UR36][R8.64+0x4] ;  /* 0x00000424086a7981 */ /* 0x000364000c1e1920 */
.L_x_37:
[----:B------:R-:W-:Y:S05]  /*2670*/  BSYNC B1 ;  /* 0x0000000000017941 */ /* 0x000fea0003800000 */
.L_x_36:
[----:B-----5:R-:W-:Y:S01]  /*2680*/  FMUL R6, R106, R89 ;  /* 0x000000596a067220 */ /* 0x020fe20000400000 */
[----:B------:R-:W-:-:S03]  /*2690*/  LEA.HI.X R13, R5, R91, R56, 0x2, P1 ;  /* 0x0000005b050d7211 */ /* 0x000fc600008f1438 */
[----:B------:R-:W-:-:S05]  /*26a0*/  FFMA R57, R57, R88, R6 ;  /* 0x0000005839397223 */ /* 0x000fca0000000006 */
[----:B------:R2:W-:Y:S04]  /*26b0*/  @P2 STG.E desc[UR36][R14.64+0x4], R57 ;  /* 0x000004390e002986 */ /* 0x0005e8000c101924 */
[----:B------:R3:W4:Y:S01]  /*26c0*/  @P0 LDG.E.LTC128B R106, desc[UR36][R12.64] ;  /* 0x000000240c6a0981 */ /* 0x000722000c1e1920 */
[----:B------:R-:W-:Y:S01]  /*26d0*/  IADD3 R104, P1, R20, R104, RZ ;  /* 0x0000006814687210 */ /* 0x000fe20007f3e0ff */
[C---:B------:R-:W-:Y:S01]  /*26e0*/  IMAD.SHL.U32 R109, R114.reuse, 0x20, RZ ;  /* 0x00000020726d7824 */ /* 0x040fe200078e00ff */
[C---:B------:R-:W-:Y:S01]  /*26f0*/  SHF.L.U32 R93, R114.reuse, 0x9, RZ ;  /* 0x00000009725d7819 */ /* 0x040fe200000006ff */
[----:B------:R-:W-:Y:S01]  /*2700*/  BSSY B1, `(.L_x_38) ;  /* 0x0000014000017945 */ /* 0x000fe20003800000 */
[C---:B------:R-:W-:Y:S01]  /*2710*/  SHF.L.U64.HI R5, R114.reuse, 0x9, R115 ;  /* 0x0000000972057819 */ /* 0x040fe20000010273 */
[----:B------:R-:W-:Y:S01]  /*2720*/  IMAD.X R105, R21, 0x1, R111, P1 ;  /* 0x0000000115697824 */ /* 0x000fe200008e066f */
[----:B------:R-:W-:-:S02]  /*2730*/  SHF.L.U64.HI R111, R114, 0x5, R115 ;  /* 0x00000005726f7819 */ /* 0x000fc40000010273 */
[----:B------:R-:W-:Y:S01]  /*2740*/  IADD3 R6, P1, P2, R93, R14, R109 ;  /* 0x0000000e5d067210 */ /* 0x000fe20007a3e06d */
[----:B------:R-:W-:-:S03]  /*2750*/  IMAD.WIDE.U32 R104, R23, R92, R104 ;  /* 0x0000005c17687225 */ /* 0x000fc600078e0068 */
[----:B0-----:R-:W-:Y:S01]  /*2760*/  IADD3.X R7, R5, R15, R111, P1, P2 ;  /* 0x0000000f05077210 */ /* 0x001fe20000fe446f */
[----:B--2---:R-:W-:Y:S01]  /*2770*/  IMAD.IADD R57, R113, 0x1, R105 ;  /* 0x0000000171397824 */ /* 0x004fe200078e0269 */
[C---:B---3--:R-:W-:Y:S02]  /*2780*/  LEA R12, P1, R104.reuse, R90, 0x2 ;  /* 0x0000005a680c7211 */ /* 0x048fe400078210ff */
[----:B------:R-:W-:Y:S02]  /*2790*/  IADD3 R56, P2, R109, R14, RZ ;  /* 0x0000000e6d387210 */ /* 0x000fe40007f5e0ff */
[----:B------:R-:W-:Y:S02]  /*27a0*/  LEA.HI.X R13, R104, R91, R57, 0x2, P1 ;  /* 0x0000005b680d7211 */ /* 0x000fe400008f1439 */
[----:B------:R-:W-:Y:S01]  /*27b0*/  ISETP.GT.AND P1, PT, R3, 0x8, P3 ;  /* 0x000000080300780c */ /* 0x000fe20001f24270 */
[----:B------:R-:W-:Y:S01]  /*27c0*/  IMAD.X R57, R111, 0x1, R15, P2 ;  /* 0x000000016f397824 */ /* 0x000fe200010e060f */
[----:B------:R-:W-:-:S04]  /*27d0*/  ISETP.GT.AND P3, PT, R4, 0x8, PT ;  /* 0x000000080400780c */ /* 0x000fc80003f64270 */
[----:B------:R-:W-:Y:S01]  /*27e0*/  P2R R104, PR, RZ, 0x8 ;  /* 0x00000008ff687803 */ /* 0x000fe20000000000 */
[----:B----4-:R-:W-:-:S04]  /*27f0*/  FMUL R105, R106, R89 ;  /* 0x000000596a697220 */ /* 0x010fc80000400000 */
[----:B------:R-:W-:-:S05]  /*2800*/  FFMA R105, R58, R88, R105 ;  /* 0x000000583a697223 */ /* 0x000fca0000000069 */
[----:B------:R0:W-:Y:S01]  /*2810*/  @P0 STG.E desc[UR36][R56.64], R105 ;  /* 0x0000006938000986 */ /* 0x0001e2000c101924 */
[----:B------:R-:W-:Y:S05]  /*2820*/  @!P1 BRA `(.L_x_39) ;  /* 0x0000000000049947 */ /* 0x000fea0003800000 */
[----:B------:R2:W5:Y:S02]  /*2830*/  LDG.E.LTC128B R106, desc[UR36][R12.64+0x4] ;  /* 0x000004240c6a7981 */ /* 0x000564000c1e1920 */
.L_x_39:
[----:B------:R-:W-:Y:S05]  /*2840*/  BSYNC B1 ;  /* 0x0000000000017941 */ /* 0x000fea0003800000 */
.L_x_38:
[----:B-----5:R-:W-:Y:S01]  /*2850*/  FMUL R58, R106, R89 ;  /* 0x000000596a3a7220 */ /* 0x020fe20000400000 */
[----:B------:R-:W-:Y:S01]  /*2860*/  ISETP.GT.AND P0, PT, R3, RZ, P3 ;  /* 0x000000ff0300720c */ /* 0x000fe20001f04270 */
[----:B------:R-:W-:Y:S02]  /*2870*/  BSSY B1, `(.L_x_40) ;  /* 0x0000005000017945 */ /* 0x000fe40003800000 */
[----:B------:R-:W-:-:S05]  /*2880*/  FFMA R59, R59, R88, R58 ;  /* 0x000000583b3b7223 */ /* 0x000fca000000003a */
[----:B------:R3:W-:Y:S05]  /*2890*/  @P1 STG.E desc[UR36][R56.64+0x4], R59 ;  /* 0x0000043b38001986 */ /* 0x0007ea000c101924 */
[----:B------:R-:W-:Y:S05]  /*28a0*/  @!P0 BRA `(.L_x_41) ;  /* 0x0000000000048947 */ /* 0x000fea0003800000 */
[----:B------:R4:W5:Y:S02]  /*28b0*/  LDG.E.LTC128B R106, desc[UR36][R8.64+0x20] ;  /* 0x00002024086a7981 */ /* 0x000964000c1e1920 */
.L_x_41:
[----:B------:R-:W-:Y:S05]  /*28c0*/  BSYNC B1 ;  /* 0x0000000000017941 */ /* 0x000fea0003800000 */
.L_x_40:
[----:B---3-5:R-:W-:Y:S01]  /*28d0*/  FMUL R59, R106, R89 ;  /* 0x000000596a3b7220 */ /* 0x028fe20000400000 */
[----:B------:R-:W-:Y:S01]  /*28e0*/  ISETP.GT.AND P1, PT, R4, 0x9, PT ;  /* 0x000000090400780c */ /* 0x000fe20003f24270 */
[----:B------:R-:W-:Y:S02]  /*28f0*/  BSSY B1, `(.L_x_42) ;  /* 0x0000007000017945 */ /* 0x000fe40003800000 */
[----:B------:R-:W-:Y:S01]  /*2900*/  FFMA R59, R60, R88, R59 ;  /* 0x000000583c3b7223 */ /* 0x000fe2000000003b */
[----:B0-----:R-:W-:-:S04]  /*2910*/  P2R R105, PR, RZ, 0x2 ;  /* 0x00000002ff697803 */ /* 0x001fc80000000000 */
[----:B------:R0:W-:Y:S01]  /*2920*/  @P0 STG.E desc[UR36][R14.64+0x20], R59 ;  /* 0x0000203b0e000986 */ /* 0x0001e2000c101924 */
[----:B------:R-:W-:-:S13]  /*2930*/  ISETP.GT.AND P0, PT, R3, RZ, P1 ;  /* 0x000000ff0300720c */ /* 0x000fda0000f04270 */
[----:B0-----:R-:W-:Y:S05]  /*2940*/  @!P0 BRA `(.L_x_43) ;  /* 0x0000000000048947 */ /* 0x001fea0003800000 */
[----:B------:R0:W5:Y:S02]  /*2950*/  LDG.E.LTC128B R106, desc[UR36][R8.64+0x24] ;  /* 0x00002424086a7981 */ /* 0x000164000c1e1920 */
.L_x_43:
[----:B------:R-:W-:Y:S05]  /*2960*/  BSYNC B1 ;  /* 0x0000000000017941 */ /* 0x000fea0003800000 */
.L_x_42:
[----:B-----5:R-:W-:Y:S01]  /*2970*/  FMUL R58, R106, R89 ;  /* 0x000000596a3a7220 */ /* 0x020fe20000400000 */
[----:B------:R-:W-:Y:S03]  /*2980*/  BSSY B1, `(.L_x_44) ;  /* 0x0000006000017945 */ /* 0x000fe60003800000 */
[----:B------:R-:W-:-:S05]  /*2990*/  FFMA R61, R61, R88, R58 ;  /* 0x000000583d3d7223 */ /* 0x000fca000000003a */
[----:B------:R3:W-:Y:S01]  /*29a0*/  @P0 STG.E desc[UR36][R14.64+0x24], R61 ;  /* 0x0000243d0e000986 */ /* 0x0007e2000c101924 */
[----:B------:R-:W-:-:S13]  /*29b0*/  ISETP.GT.AND P0, PT, R3, 0x8, P3 ;  /* 0x000000080300780c */ /* 0x000fda0001f04270 */
[----:B---3--:R-:W-:Y:S05]  /*29c0*/  @!P0 BRA `(.L_x_45) ;  /* 0x0000000000048947 */ /* 0x008fea0003800000 */
[----:B------:R3:W5:Y:S02]  /*29d0*/  LDG.E.LTC128B R106, desc[UR36][R12.64+0x20] ;  /* 0x000020240c6a7981 */ /* 0x000764000c1e1920 */
.L_x_45:
[----:B------:R-:W-:Y:S05]  /*29e0*/  BSYNC B1 ;  /* 0x0000000000017941 */ /* 0x000fea0003800000 */
.L_x_44:
[----:B-----5:R-:W-:Y:S01]  /*29f0*/  FMUL R59, R106, R89 ;  /* 0x000000596a3b7220 */ /* 0x020fe20000400000 */
[----:B------:R-:W-:Y:S03]  /*2a00*/  BSSY B1, `(.L_x_46) ;  /* 0x000000b000017945 */ /* 0x000fe60003800000 */
[----:B------:R-:W-:-:S05]  /*2a10*/  FFMA R61, R62, R88, R59 ;  /* 0x000000583e3d7223 */ /* 0x000fca000000003b */
[----:B------:R0:W-:Y:S01]  /*2a20*/  @P0 STG.E desc[UR36][R56.64+0x20], R61 ;  /* 0x0000203d38000986 */ /* 0x0001e2000c101924 */
[----:B------:R-:W-:-:S05]  /*2a30*/  IADD3 R117, P0, R117, 0x80, RZ ;  /* 0x0000008075757810 */ /* 0x000fca0007f1e0ff */
[----:B------:R-:W-:Y:S01]  /*2a40*/  IMAD.X R11, RZ, RZ, R11, P0 ;  /* 0x000000ffff0b7224 */ /* 0x000fe200000e060b */
[----:B------:R-:W-:Y:S01]  /*2a50*/  ISETP.GT.AND P0, PT, R3, 0x8, P1 ;  /* 0x000000080300780c */ /* 0x000fe20000f04270 */
[----:B------:R-:W-:-:S04]  /*2a60*/  IMAD.WIDE.U32 R58, R117, R98, R20 ;  /* 0x00000062753a7225 */ /* 0x000fc800078e0014 */
[----:B------:R-:W-:-:S04]  /*2a70*/  IMAD R10, R11, R98, RZ ;  /* 0x000000620b0a7224 */ /* 0x000fc800078e02ff */
[----:B------:R-:W-:-:S04]  /*2a80*/  IMAD R99, R117, R99, R10 ;  /* 0x0000006375637224 */ /* 0x000fc800078e020a */
[----:B0-----:R-:W-:Y:S05]  /*2a90*/  @!P0 BRA `(.L_x_47) ;  /* 0x0000000000048947 */ /* 0x001fea0003800000 */
[----:B------:R0:W5:Y:S02]  /*2aa0*/  LDG.E.LTC128B R106, desc[UR36][R12.64+0x24] ;  /* 0x000024240c6a7981 */ /* 0x000164000c1e1920 */
.L_x_47:
[----:B------:R-:W-:Y:S05]  /*2ab0*/  BSYNC B1 ;  /* 0x0000000000017941 */ /* 0x000fea0003800000 */
.L_x_46:
[----:B-----5:R-:W-:Y:S01]  /*2ac0*/  FMUL R10, R106, R89 ;  /* 0x000000596a0a7220 */ /* 0x020fe20000400000 */
[----:B------:R-:W-:Y:S01]  /*2ad0*/  IMAD.IADD R59, R99, 0x1, R59 ;  /* 0x00000001633b7824 */ /* 0x000fe200078e023b */
[----:B------:R-:W-:Y:S01]  /*2ae0*/  ISETP.GT.AND P2, PT, R4, 0x10, PT ;  /* 0x000000100400780c */ /* 0x000fe20003f44270 */
[----:B------:R-:W-:Y:S01]  /*2af0*/  BSSY B1, `(.L_x_48) ;  /* 0x000001b000017945 */ /* 0x000fe20003800000 */
[----:B------:R-:W-:Y:S01]  /*2b00*/  FFMA R97, R63, R88, R10 ;  /* 0x000000583f617223 */ /* 0x000fe2000000000a */
[----:B------:R-:W-:-:S04]  /*2b10*/  IMAD.WIDE.U32 R10, R117, R98, R94 ;  /* 0x00000062750a7225 */ /* 0x000fc800078e005e */
[----:B------:R0:W-:Y:S01]  /*2b20*/  @P0 STG.E desc[UR36][R56.64+0x24], R97 ;  /* 0x0000246138000986 */ /* 0x0001e2000c101924 */
[----:B------:R-:W-:Y:S01]  /*2b30*/  IMAD.WIDE.U32 R60, R23, R92, R58 ;  /* 0x0000005c173c7225 */ /* 0x000fe200078e003a */
[----:B------:R-:W-:-:S03]  /*2b40*/  LEA R58, P0, R10, R90, 0x2 ;  /* 0x0000005a0a3a7211 */ /* 0x000fc600078010ff */
[----:B------:R-:W-:Y:S02]  /*2b50*/  IMAD.IADD R11, R11, 0x1, R99 ;  /* 0x000000010b0b7824 */ /* 0x000fe400078e0263 */
[----:B------:R-:W-:-:S03]  /*2b60*/  IMAD.WIDE.U32 R62, R117, R98, R100 ;  /* 0x00000062753e7225 */ /* 0x000fc600078e0064 */
[----:B------:R-:W-:Y:S01]  /*2b70*/  LEA.HI.X R59, R10, R91, R11, 0x2, P0 ;  /* 0x0000005b0a3b7211 */ /* 0x000fe200000f140b */
[----:B------:R-:W-:Y:S01]  /*2b80*/  IMAD.IADD R11, R113, 0x1, R61 ;  /* 0x00000001710b7824 */ /* 0x000fe200078e023d */
[----:B------:R-:W-:Y:S01]  /*2b90*/  LEA R10, P0, R60, R90, 0x2 ;  /* 0x0000005a3c0a7211 */ /* 0x000fe200078010ff */
[----:B------:R-:W-:-:S03]  /*2ba0*/  IMAD.IADD R99, R99, 0x1, R63 ;  /* 0x0000000163637824 */ /* 0x000fc600078e023f */
[----:B------:R-:W-:Y:S02]  /*2bb0*/  LEA.HI.X R11, R60, R91, R11, 0x2, P0 ;  /* 0x0000005b3c0b7211 */ /* 0x000fe400000f140b */
[----:B------:R-:W-:-:S04]  /*2bc0*/  IADD3 R96, P0, R96, R62, RZ ;  /* 0x0000003e60607210 */ /* 0x000fc80007f1e0ff */
[----:B------:R-:W-:Y:S02]  /*2bd0*/  IADD3.X R94, R99, R95, RZ, P0, !PT ;  /* 0x0000005f635e7210 */ /* 0x000fe400007fe4ff */
[----:B------:R-:W-:-:S05]  /*2be0*/  IADD3 R62, P0, R20, R62, RZ ;  /* 0x0000003e143e7210 */ /* 0x000fca0007f1e0ff */
[----:B------:R-:W-:Y:S01]  /*2bf0*/  IMAD.X R63, R21, 0x1, R99, P0 ;  /* 0x00000001153f7824 */ /* 0x000fe200000e0663 */
[----:B------:R-:W-:Y:S01]  /*2c00*/  LEA R60, P0, R96, R90, 0x2 ;  /* 0x0000005a603c7211 */ /* 0x000fe200078010ff */
[----:B------:R-:W-:-:S03]  /*2c10*/  IMAD.WIDE.U32 R62, R23, R92, R62 ;  /* 0x0000005c173e7225 */ /* 0x000fc600078e003e */
[-C--:B------:R-:W-:Y:S01]  /*2c20*/  LEA.HI.X R61, R96, R91.reuse, R94, 0x2, P0 ;  /* 0x0000005b603d7211 */ /* 0x080fe200000f145e */
[----:B------:R-:W-:Y:S01]  /*2c30*/  IMAD.IADD R21, R113, 0x1, R63 ;  /* 0x0000000171157824 */ /* 0x000fe200078e023f */
[C---:B------:R-:W-:Y:S02]  /*2c40*/  LEA R20, P0, R62.reuse, R90, 0x2 ;  /* 0x0000005a3e147211 */ /* 0x040fe400078010ff */
[----:B------:R-:W-:Y:S02]  /*2c50*/  P2R R90, PR, RZ, 0x4 ;  /* 0x00000004ff5a7803 */ /* 0x000fe40000000000 */
[----:B------:R-:W-:Y:S02]  /*2c60*/  LEA.HI.X R21, R62, R91, R21, 0x2, P0 ;  /* 0x0000005b3e157211 */ /* 0x000fe400000f1415 */
[----:B------:R-:W-:-:S13]  /*2c70*/  ISETP.GT.AND P0, PT, R3, RZ, P2 ;  /* 0x000000ff0300720c */ /* 0x000fda0001704270 */
[----:B0-----:R-:W-:Y:S05]  /*2c80*/  @!P0 BRA `(.L_x_49) ;  /* 0x0000000000048947 */ /* 0x001fea0003800000 */
[----:B------:R0:W5:Y:S02]  /*2c90*/  LDG.E.LTC128B R106, desc[UR36][R8.64+0x40] ;  /* 0x00004024086a7981 */ /* 0x000164000c1e1920 */
.L_x_49:
[----:B------:R-:W-:Y:S05]  /*2ca0*/  BSYNC B1 ;  /* 0x0000000000017941 */ /* 0x000fea0003800000 */
.L_x_48:
[----:B-----5:R-:W-:Y:S01]  /*2cb0*/  FMUL R23, R106, R89 ;  /* 0x000000596a177220 */ /* 0x020fe20000400000 */
[----:B------:R-:W-:Y:S01]  /*2cc0*/  ISETP.GT.AND P1, PT, R4, 0x11, PT ;  /* 0x000000110400780c */ /* 0x000fe20003f24270 */
[----:B------:R-:W-:Y:S02]  /*2cd0*/  BSSY B1, `(.L_x_50) ;  /* 0x0000007000017945 */ /* 0x000fe40003800000 */
[----:B------:R-:W-:Y:S01]  /*2ce0*/  FFMA R23, R64, R88, R23 ;  /* 0x0000005840177223 */ /* 0x000fe20000000017 */
[----:B------:R-:W-:-:S04]  /*2cf0*/  P2R R92, PR, RZ, 0x2 ;  /* 0x00000002ff5c7803 */ /* 0x000fc80000000000 */
[----:B------:R0:W-:Y:S01]  /*2d00*/  @P0 STG.E desc[UR36][R14.64+0x40], R23 ;  /* 0x000040170e000986 */ /* 0x0001e2000c101924 */
[----:B------:R-:W-:-:S13]  /*2d10*/  ISETP.GT.AND P0, PT, R3, RZ, P1 ;  /* 0x000000ff0300720c */ /* 0x000fda0000f04270 */
[----:B0-----:R-:W-:Y:S05]  /*2d20*/  @!P0 BRA `(.L_x_51) ;  /* 0x0000000000048947 */ /* 0x001fea0003800000 */
[----:B------:R0:W5:Y:S02]  /*2d30*/  LDG.E.LTC128B R106, desc[UR36][R8.64+0x44] ;  /* 0x00004424086a7981 */ /* 0x000164000c1e1920 */
.L_x_51:
[----:B------:R-:W-:Y:S05]  /*2d40*/  BSYNC B1 ;  /* 0x0000000000017941 */ /* 0x000fea0003800000 */
.L_x_50:
[----:B-----5:R-:W-:Y:S01]  /*2d50*/  FMUL R62, R106, R89 ;  /* 0x000000596a3e7220 */ /* 0x020fe20000400000 */
[----:B------:R-:W-:Y:S03]  /*2d60*/  BSSY B1, `(.L_x_52) ;  /* 0x0000006000017945 */ /* 0x000fe60003800000 */
[----:B------:R-:W-:-:S05]  /*2d70*/  FFMA R65, R65, R88, R62 ;  /* 0x0000005841417223 */ /* 0x000fca000000003e */
[----:B------:R0:W-:Y:S01]  /*2d80*/  @P0 STG.E desc[UR36][R14.64+0x44], R65 ;  /* 0x000044410e000986 */ /* 0x0001e2000c101924 */
[----:B------:R-:W-:-:S13]  /*2d90*/  ISETP.GT.AND P0, PT, R3, 0x8, P2 ;  /* 0x000000080300780c */ /* 0x000fda0001704270 */
[----:B0-----:R-:W-:Y:S05]  /*2da0*/  @!P0 BRA `(.L_x_53) ;  /* 0x0000000000048947 */ /* 0x001fea0003800000 */
[----:B------:R0:W5:Y:S02]  /*2db0*/  LDG.E.LTC128B R106, desc[UR36][R12.64+0x40] ;  /* 0x000040240c6a7981 */ /* 0x000164000c1e1920 */
.L_x_53:
[----:B------:R-:W-:Y:S05]  /*2dc0*/  BSYNC B1 ;  /* 0x0000000000017941 */ /* 0x000fea0003800000 */
.L_x_52:
[----:B-----5:R-:W-:Y:S01]  /*2dd0*/  FMUL R23, R106, R89 ;  /* 0x000000596a177220 */ /* 0x020fe20000400000 */
[----:B------:R-:W-:Y:S03]  /*2de0*/  BSSY B1, `(.L_x_54) ;  /* 0x0000006000017945 */ /* 0x000fe60003800000 */
[----:B------:R-:W-:-:S05]  /*2df0*/  FFMA R23, R66, R88, R23 ;  /* 0x0000005842177223 */ /* 0x000fca0000000017 */
[----:B------:R0:W-:Y:S01]  /*2e00*/  @P0 STG.E desc[UR36][R56.64+0x40], R23 ;  /* 0x0000401738000986 */ /* 0x0001e2000c101924 */
[----:B------:R-:W-:-:S13]  /*2e10*/  ISETP.GT.AND P0, PT, R3, 0x8, P1 ;  /* 0x000000080300780c */ /* 0x000fda0000f04270 */
[----:B0-----:R-:W-:Y:S05]  /*2e20*/  @!P0 BRA `(.L_x_55) ;  /* 0x0000000000048947 */ /* 0x001fea0003800000 */
[----:B------:R0:W5:Y:S02]  /*2e30*/  LDG.E.LTC128B R106, desc[UR36][R12.64+0x44] ;  /* 0x000044240c6a7981 */ /* 0x000164000c1e1920 */
.L_x_55:
[----:B------:R-:W-:Y:S05]  /*2e40*/  BSYNC B1 ;  /* 0x0000000000017941 */ /* 0x000fea0003800000 */
.L_x_54:
        /* <DEDUP_REMOVED lines=9> */
.L_x_57:
[----:B------:R-:W-:Y:S05]  /*2ee0*/  BSYNC B1 ;  /* 0x0000000000017941 */ /* 0x000fea0003800000 */
.L_x_56:
        /* <DEDUP_REMOVED lines=9> */
.L_x_59:
[----:B------:R-:W-:Y:S05]  /*2f80*/  BSYNC B1 ;  /* 0x0000000000017941 */ /* 0x000fea0003800000 */
.L_x_58:
[----:B-----5:R-:W-:Y:S01]  /*2f90*/  FMUL R62, R106, R89 ;  /* 0x000000596a3e7220 */ /* 0x020fe20000400000 */
[----:B------:R-:W-:Y:S03]  /*2fa0*/  BSSY B1, `(.L_x_60) ;  /* 0x0000006000017945 */ /* 0x000fe60003800000 */
[----:B------:R-:W-:-:S05]  /*2fb0*/  FFMA R69, R69, R88, R62 ;  /* 0x0000005845457223 */ /* 0x000fca000000003e */
[----:B------:R0:W-:Y:S01]  /*2fc0*/  @P0 STG.E desc[UR36][R14.64+0x64], R69 ;  /* 0x000064450e000986 */ /* 0x0001e2000c101924 */
[----:B------:R-:W-:-:S13]  /*2fd0*/  ISETP.GT.AND P0, PT, R3, 0x8, P2 ;  /* 0x000000080300780c */ /* 0x000fda0001704270 */
[----:B0-----:R-:W-:Y:S05]  /*2fe0*/  @!P0 BRA `(.L_x_61) ;  /* 0x0000000000048947 */ /* 0x001fea0003800000 */
[----:B------:R0:W5:Y:S02]  /*2ff0*/  LDG.E.LTC128B R106, desc[UR36][R12.64+0x60] ;  /* 0x000060240c6a7981 */ /* 0x000164000c1e1920 */
.L_x_61:
[----:B------:R-:W-:Y:S05]  /*3000*/  BSYNC B1 ;  /* 0x0000000000017941 */ /* 0x000fea0003800000 */
.L_x_60:
[----:B-----5:R-:W-:Y:S01]  /*3010*/  FMUL R23, R106, R89 ;  /* 0x000000596a177220 */ /* 0x020fe20000400000 */
[----:B------:R-:W-:Y:S03]  /*3020*/  BSSY B1, `(.L_x_62) ;  /* 0x0000006000017945 */ /* 0x000fe60003800000 */
[----:B------:R-:W-:-:S05]  /*3030*/  FFMA R23, R70, R88, R23 ;  /* 0x0000005846177223 */ /* 0x000fca0000000017 */
[----:B------:R0:W-:Y:S01]  /*3040*/  @P0 STG.E desc[UR36][R56.64+0x60], R23 ;  /* 0x0000601738000986 */ /* 0x0001e2000c101924 */
[----:B------:R-:W-:-:S13]  /*3050*/  ISETP.GT.AND P0, PT, R3, 0x8, P1 ;  /* 0x000000080300780c */ /* 0x000fda0000f04270 */
[----:B0-----:R-:W-:Y:S05]  /*3060*/  @!P0 BRA `(.L_x_63) ;  /* 0x0000000000048947 */ /* 0x001fea0003800000 */
[----:B------:R0:W5:Y:S02]  /*3070*/  LDG.E.LTC128B R106, desc[UR36][R12.64+0x64] ;  /* 0x000064240c6a7981 */ /* 0x000164000c1e1920 */
.L_x_63:
[----:B------:R-:W-:Y:S05]  /*3080*/  BSYNC B1 ;  /* 0x0000000000017941 */ /* 0x000fea0003800000 */
.L_x_62:
        /* <DEDUP_REMOVED lines=9> */
.L_x_65:
[----:B------:R-:W-:Y:S05]  /*3120*/  BSYNC B1 ;  /* 0x0000000000017941 */ /* 0x000fea0003800000 */
.L_x_64:
        /* <DEDUP_REMOVED lines=9> */
.L_x_67:
[----:B------:R-:W-:Y:S05]  /*31c0*/  BSYNC B1 ;  /* 0x0000000000017941 */ /* 0x000fea0003800000 */
.L_x_66:
[----:B-----5:R-:W-:Y:S01]  /*31d0*/  FMUL R62, R106, R89 ;  /* 0x000000596a3e7220 */ /* 0x020fe20000400000 */
[----:B------:R-:W-:Y:S03]  /*31e0*/  BSSY B1, `(.L_x_68) ;  /* 0x0000006000017945 */ /* 0x000fe60003800000 */
[----:B------:R-:W-:-:S05]  /*31f0*/  FFMA R73, R73, R88, R62 ;  /* 0x0000005849497223 */ /* 0x000fca000000003e */
[----:B------:R0:W-:Y:S01]  /*3200*/  @P0 STG.E desc[UR36][R14.64+0x84], R73 ;  /* 0x000084490e000986 */ /* 0x0001e2000c101924 */
[----:B------:R-:W-:-:S13]  /*3210*/  ISETP.GT.AND P0, PT, R3, 0x8, P2 ;  /* 0x000000080300780c */ /* 0x000fda0001704270 */
[----:B0-----:R-:W-:Y:S05]  /*3220*/  @!P0 BRA `(.L_x_69) ;  /* 0x0000000000048947 */ /* 0x001fea0003800000 */
[----:B------:R0:W5:Y:S02]  /*3230*/  LDG.E.LTC128B R106, desc[UR36][R12.64+0x80] ;  /* 0x000080240c6a7981 */ /* 0x000164000c1e1920 */
.L_x_69:
[----:B------:R-:W-:Y:S05]  /*3240*/  BSYNC B1 ;  /* 0x0000000000017941 */ /* 0x000fea0003800000 */
.L_x_68:
[----:B-----5:R-:W-:Y:S01]  /*3250*/  FMUL R23, R106, R89 ;  /* 0x000000596a177220 */ /* 0x020fe20000400000 */
[----:B------:R-:W-:Y:S03]  /*3260*/  BSSY B1, `(.L_x_70) ;  /* 0x0000006000017945 */ /* 0x000fe60003800000 */
[----:B------:R-:W-:-:S05]  /*3270*/  FFMA R23, R74, R88, R23 ;  /* 0x000000584a177223 */ /* 0x000fca0000000017 */
[----:B------:R0:W-:Y:S01]  /*3280*/  @P0 STG.E desc[UR36][R56.64+0x80], R23 ;  /* 0x0000801738000986 */ /* 0x0001e2000c101924 */
[----:B------:R-:W-:-:S13]  /*3290*/  ISETP.GT.AND P0, PT, R3, 0x8, P1 ;  /* 0x000000080300780c */ /* 0x000fda0000f04270 */
[----:B0-----:R-:W-:Y:S05]  /*32a0*/  @!P0 BRA `(.L_x_71) ;  /* 0x0000000000048947 */ /* 0x001fea0003800000 */
[----:B------:R0:W5:Y:S02]  /*32b0*/  LDG.E.LTC128B R106, desc[UR36][R12.64+0x84] ;  /* 0x000084240c6a7981 */ /* 0x000164000c1e1920 */
.L_x_71:
[----:B------:R-:W-:Y:S05]  /*32c0*/  BSYNC B1 ;  /* 0x0000000000017941 */ /* 0x000fea0003800000 */
.L_x_70:
        /* <DEDUP_REMOVED lines=9> */
.L_x_73:
[----:B------:R-:W-:Y:S05]  /*3360*/  BSYNC B1 ;  /* 0x0000000000017941 */ /* 0x000fea0003800000 */
.L_x_72:
[----:B-----5:R-:W-:Y:S01]  /*3370*/  FMUL R23, R106, R89 ;  /* 0x000000596a177220 */ /* 0x020fe20000400000 */
[----:B------:R-:W-:Y:S01]  /*3380*/  ISETP.GT.AND P4, PT, R4, 0x29, PT ;  /* 0x000000290400780c */ /* 0x000fe20003f84270 */
[----:B------:R-:W-:Y:S02]  /*3390*/  BSSY B1, `(.L_x_74) ;  /* 0x0000007000017945 */ /* 0x000fe40003800000 */
[----:B------:R-:W-:-:S05]  /*33a0*/  FFMA R23, R76, R88, R23 ;  /* 0x000000584c177223 */ /* 0x000fca0000000017 */
[----:B------:R1:W-:Y:S01]  /*33b0*/  @P0 STG.E desc[UR36][R14.64+0xa0], R23 ;  /* 0x0000a0170e000986 */ /* 0x0003e2000c101924 */
[----:B------:R-:W-:Y:S02]  /*33c0*/  ISETP.GT.AND P0, PT, R3, RZ, P4 ;  /* 0x000000ff0300720c */ /* 0x000fe40002704270 */
[----:B-1----:R-:W-:-:S11]  /*33d0*/  P2R R23, PR, RZ, 0x10 ;  /* 0x00000010ff177803 */ /* 0x002fd60000000000 */
[----:B------:R-:W-:Y:S05]  /*33e0*/  @!P0 BRA `(.L_x_75) ;  /* 0x0000000000048947 */ /* 0x000fea0003800000 */
[----:B------:R1:W5:Y:S02]  /*33f0*/  LDG.E.LTC128B R106, desc[UR36][R8.64+0xa4] ;  /* 0x0000a424086a7981 */ /* 0x000364000c1e1920 */
.L_x_75:
[----:B------:R-:W-:Y:S05]  /*3400*/  BSYNC B1 ;  /* 0x0000000000017941 */ /* 0x000fea0003800000 */
.L_x_74:
[----:B-----5:R-:W-:Y:S01]  /*3410*/  FMUL R62, R106, R89 ;  /* 0x000000596a3e7220 */ /* 0x020fe20000400000 */
[----:B------:R-:W-:Y:S03]  /*3420*/  BSSY B1, `(.L_x_76) ;  /* 0x0000006000017945 */ /* 0x000fe60003800000 */
[----:B------:R-:W-:-:S05]  /*3430*/  FFMA R77, R77, R88, R62 ;  /* 0x000000584d4d7223 */ /* 0x000fca000000003e */
[----:B------:R0:W-:Y:S01]  /*3440*/  @P0 STG.E desc[UR36][R14.64+0xa4], R77 ;  /* 0x0000a44d0e000986 */ /* 0x0001e2000c101924 */
[----:B------:R-:W-:-:S13]  /*3450*/  ISETP.GT.AND P0, PT, R3, 0x8, P1 ;  /* 0x000000080300780c */ /* 0x000fda0000f04270 */
[----:B0-----:R-:W-:Y:S05]  /*3460*/  @!P0 BRA `(.L_x_77) ;  /* 0x0000000000048947 */ /* 0x001fea0003800000 */
[----:B------:R0:W5:Y:S02]  /*3470*/  LDG.E.LTC128B R106, desc[UR36][R12.64+0xa0] ;  /* 0x0000a0240c6a7981 */ /* 0x000164000c1e1920 */
.L_x_77:
[----:B------:R-:W-:Y:S05]  /*3480*/  BSYNC B1 ;  /* 0x0000000000017941 */ /* 0x000fea0003800000 */
.L_x_76:
[----:B-----5:R-:W-:Y:S01]  /*3490*/  FMUL R23, R106, R89 ;  /* 0x000000596a177220 */ /* 0x020fe20000400000 */
[----:B------:R-:W-:Y:S03]  /*34a0*/  BSSY B1, `(.L_x_78) ;  /* 0x0000006000017945 */ /* 0x000fe60003800000 */
[----:B------:R-:W-:-:S05]  /*34b0*/  FFMA R23, R78, R88, R23 ;  /* 0x000000584e177223 */ /* 0x000fca0000000017 */
[----:B------:R0:W-:Y:S01]  /*34c0*/  @P0 STG.E desc[UR36][R56.64+0xa0], R23 ;  /* 0x0000a01738000986 */ /* 0x0001e2000c101924 */
[----:B------:R-:W-:-:S13]  /*34d0*/  ISETP.GT.AND P0, PT, R3, 0x8, P4 ;  /* 0x000000080300780c */ /* 0x000fda0002704270 */
[----:B0-----:R-:W-:Y:S05]  /*34e0*/  @!P0 BRA `(.L_x_79) ;  /* 0x0000000000048947 */ /* 0x001fea0003800000 */
[----:B------:R0:W5:Y:S02]  /*34f0*/  LDG.E.LTC128B R106, desc[UR36][R12.64+0xa4] ;  /* 0x0000a4240c6a7981 */ /* 0x000164000c1e1920 */
.L_x_79:
[----:B------:R-:W-:Y:S05]  /*3500*/  BSYNC B1 ;  /* 0x0000000000017941 */ /* 0x000fea0003800000 */
.L_x_78:
[----:B-----5:R-:W-:Y:S01]  /*3510*/  FMUL R62, R106, R89 ;  /* 0x000000596a3e7220 */ /* 0x020fe20000400000 */
[----:B------:R-:W-:Y:S01]  /*3520*/  ISETP.GT.AND P6, PT, R4, 0x30, PT ;  /* 0x000000300400780c */ /* 0x000fe20003fc4270 */
[----:B------:R-:W-:Y:S02]  /*3530*/  BSSY B1, `(.L_x_80) ;  /* 0x0000006000017945 */ /* 0x000fe40003800000 */
[----:B------:R-:W-:-:S05]  /*3540*/  FFMA R79, R79, R88, R62 ;  /* 0x000000584f4f7223 */ /* 0x000fca000000003e */
[----:B------:R0:W-:Y:S01]  /*3550*/  @P0 STG.E desc[UR36][R56.64+0xa4], R79 ;  /* 0x0000a44f38000986 */ /* 0x0001e2000c101924 */
[----:B------:R-:W-:-:S13]  /*3560*/  ISETP.GT.AND P0, PT, R3, RZ, P6 ;  /* 0x000000ff0300720c */ /* 0x000fda0003704270 */
[----:B0-----:R-:W-:Y:S05]  /*3570*/  @!P0 BRA `(.L_x_81) ;  /* 0x0000000000048947 */ /* 0x001fea0003800000 */
[----:B------:R0:W5:Y:S02]  /*3580*/  LDG.E.LTC128B R106, desc[UR36][R8.64+0xc0] ;  /* 0x0000c024086a7981 */ /* 0x000164000c1e1920 */
.L_x_81:
[----:B------:R-:W-:Y:S05]  /*3590*/  BSYNC B1 ;  /* 0x0000000000017941 */ /* 0x000fea0003800000 */
.L_x_80:
        /* <DEDUP_REMOVED lines=8> */
.L_x_83:
[----:B------:R-:W-:Y:S05]  /*3620*/  BSYNC B1 ;  /* 0x0000000000017941 */ /* 0x000fea0003800000 */
.L_x_82:
[----:B-----5:R-:W-:Y:S01]  /*3630*/  FMUL R62, R106, R89 ;  /* 0x000000596a3e7220 */ /* 0x020fe20000400000 */
[----:B------:R-:W-:Y:S03]  /*3640*/  BSSY B1, `(.L_x_84) ;  /* 0x0000006000017945 */ /* 0x000fe60003800000 */
[----:B------:R-:W-:-:S05]  /*3650*/  FFMA R81, R81, R88, R62 ;  /* 0x0000005851517223 */ /* 0x000fca000000003e */
[----:B------:R0:W-:Y:S01]  /*3660*/  @P0 STG.E desc[UR36][R14.64+0xc4], R81 ;  /* 0x0000c4510e000986 */ /* 0x0001e2000c101924 */
[----:B------:R-:W-:-:S13]  /*3670*/  ISETP.GT.AND P0, PT, R3, 0x8, P6 ;  /* 0x000000080300780c */ /* 0x000fda0003704270 */
[----:B0-----:R-:W-:Y:S05]  /*3680*/  @!P0 BRA `(.L_x_85) ;  /* 0x0000000000048947 */ /* 0x001fea0003800000 */
[----:B------:R0:W5:Y:S02]  /*3690*/  LDG.E.LTC128B R106, desc[UR36][R12.64+0xc0] ;  /* 0x0000c0240c6a7981 */ /* 0x000164000c1e1920 */
.L_x_85:
[----:B------:R-:W-:Y:S05]  /*36a0*/  BSYNC B1 ;  /* 0x0000000000017941 */ /* 0x000fea0003800000 */
.L_x_84:
[----:B-----5:R-:W-:Y:S01]  /*36b0*/  FMUL R23, R106, R89 ;  /* 0x000000596a177220 */ /* 0x020fe20000400000 */
[----:B------:R-:W-:Y:S03]  /*36c0*/  BSSY B1, `(.L_x_86) ;  /* 0x0000006000017945 */ /* 0x000fe60003800000 */
[----:B------:R-:W-:-:S05]  /*36d0*/  FFMA R23, R82, R88, R23 ;  /* 0x0000005852177223 */ /* 0x000fca0000000017 */
[----:B------:R0:W-:Y:S01]  /*36e0*/  @P0 STG.E desc[UR36][R56.64+0xc0], R23 ;  /* 0x0000c01738000986 */ /* 0x0001e2000c101924 */
[----:B------:R-:W-:-:S13]  /*36f0*/  ISETP.GT.AND P0, PT, R3, 0x8, P2 ;  /* 0x000000080300780c */ /* 0x000fda0001704270 */
[----:B0-----:R-:W-:Y:S05]  /*3700*/  @!P0 BRA `(.L_x_87) ;  /* 0x0000000000048947 */ /* 0x001fea0003800000 */
[----:B------:R0:W5:Y:S02]  /*3710*/  LDG.E.LTC128B R106, desc[UR36][R12.64+0xc4] ;  /* 0x0000c4240c6a7981 */ /* 0x000164000c1e1920 */
.L_x_87:
[----:B------:R-:W-:Y:S05]  /*3720*/  BSYNC B1 ;  /* 0x0000000000017941 */ /* 0x000fea0003800000 */
.L_x_86:
        /* <DEDUP_REMOVED lines=8> */
.L_x_89:
[----:B------:R-:W-:Y:S05]  /*37b0*/  BSYNC B1 ;  /* 0x0000000000017941 */ /* 0x000fea0003800000 */
.L_x_88:
[----:B-----5:R-:W-:Y:S01]  /*37c0*/  FMUL R23, R106, R89 ;  /* 0x000000596a177220 */ /* 0x020fe20000400000 */
[----:B------:R-:W-:Y:S03]  /*37d0*/  BSSY B1, `(.L_x_90) ;  /* 0x000000d000017945 */ /* 0x000fe60003800000 */
[----:B------:R-:W-:-:S05]  /*37e0*/  FFMA R23, R84, R88, R23 ;  /* 0x0000005854177223 */ /* 0x000fca0000000017 */
[----:B------:R0:W-:Y:S01]  /*37f0*/  @P0 STG.E desc[UR36][R14.64+0xe0], R23 ;  /* 0x0000e0170e000986 */ /* 0x0001e2000c101924 */
[----:B------:R-:W-:-:S05]  /*3800*/  IADD3 R64, P0, R93, R56, RZ ;  /* 0x000000385d407210 */ /* 0x000fca0007f1e0ff */
[----:B------:R-:W-:Y:S01]  /*3810*/  IMAD.X R65, R5, 0x1, R57, P0 ;  /* 0x0000000105417824 */ /* 0x000fe200000e0639 */
[----:B------:R-:W-:-:S05]  /*3820*/  IADD3 R66, P0, R93, R56, RZ ;  /* 0x000000385d427210 */ /* 0x000fca0007f1e0ff */
[----:B------:R-:W-:Y:S01]  /*3830*/  IMAD.X R67, R5, 0x1, R57, P0 ;  /* 0x0000000105437824 */ /* 0x000fe200000e0639 */
[----:B------:R-:W-:-:S05]  /*3840*/  IADD3 R62, P0, R93, R14, RZ ;  /* 0x0000000e5d3e7210 */ /* 0x000fca0007f1e0ff */
[----:B------:R-:W-:Y:S01]  /*3850*/  IMAD.X R63, R5, 0x1, R15, P0 ;  /* 0x00000001053f7824 */ /* 0x000fe200000e060f */
[----:B------:R-:W-:-:S04]  /*3860*/  ISETP.GT.AND P0, PT, R4, 0x39, PT ;  /* 0x000000390400780c */ /* 0x000fc80003f04270 */
[----:B------:R-:W-:-:S13]  /*3870*/  ISETP.GT.AND P3, PT, R3, RZ, P0 ;  /* 0x000000ff0300720c */ /* 0x000fda0000764270 */
[----:B0-----:R-:W-:Y:S05]  /*3880*/  @!P3 BRA `(.L_x_91) ;  /* 0x000000000004b947 */ /* 0x001fea0003800000 */
[----:B------:R0:W5:Y:S02]  /*3890*/  LDG.E.LTC128B R106, desc[UR36][R8.64+0xe4] ;  /* 0x0000e424086a7981 */ /* 0x000164000c1e1920 */
.L_x_91:
[----:B------:R-:W-:Y:S05]  /*38a0*/  BSYNC B1 ;  /* 0x0000000000017941 */ /* 0x000fea0003800000 */
.L_x_90:
[----:B-----5:R-:W-:Y:S01]  /*38b0*/  FMUL R4, R106, R89 ;  /* 0x000000596a047220 */ /* 0x020fe20000400000 */
[----:B------:R-:W-:Y:S03]  /*38c0*/  BSSY B1, `(.L_x_92) ;  /* 0x0000006000017945 */ /* 0x000fe60003800000 */
[----:B------:R-:W-:-:S05]  /*38d0*/  FFMA R85, R85, R88, R4 ;  /* 0x0000005855557223 */ /* 0x000fca0000000004 */
[----:B------:R0:W-:Y:S01]  /*38e0*/  @P3 STG.E desc[UR36][R14.64+0xe4], R85 ;  /* 0x0000e4550e003986 */ /* 0x0001e2000c101924 */
[----:B------:R-:W-:-:S13]  /*38f0*/  ISETP.GT.AND P3, PT, R3, 0x8, P1 ;  /* 0x000000080300780c */ /* 0x000fda0000f64270 */
[----:B0-----:R-:W-:Y:S05]  /*3900*/  @!P3 BRA `(.L_x_93) ;  /* 0x000000000004b947 */ /* 0x001fea0003800000 */
[----:B------:R0:W5:Y:S02]  /*3910*/  LDG.E.LTC128B R106, desc[UR36][R12.64+0xe0] ;  /* 0x0000e0240c6a7981 */ /* 0x000164000c1e1920 */
.L_x_93:
[----:B------:R-:W-:Y:S05]  /*3920*/  BSYNC B1 ;  /* 0x0000000000017941 */ /* 0x000fea0003800000 */
.L_x_92:
[----:B-----5:R-:W-:Y:S01]  /*3930*/  FMUL R5, R106, R89 ;  /* 0x000000596a057220 */ /* 0x020fe20000400000 */
[----:B------:R-:W-:Y:S03]  /*3940*/  BSSY B1, `(.L_x_94) ;  /* 0x0000006000017945 */ /* 0x000fe60003800000 */
[----:B------:R-:W-:-:S05]  /*3950*/  FFMA R5, R86, R88, R5 ;  /* 0x0000005856057223 */ /* 0x000fca0000000005 */
[----:B------:R0:W-:Y:S01]  /*3960*/  @P3 STG.E desc[UR36][R56.64+0xe0], R5 ;  /* 0x0000e00538003986 */ /* 0x0001e2000c101924 */
[----:B------:R-:W-:-:S13]  /*3970*/  ISETP.GT.AND P3, PT, R3, 0x8, P0 ;  /* 0x000000080300780c */ /* 0x000fda0000764270 */
[----:B0-----:R-:W-:Y:S05]  /*3980*/  @!P3 BRA `(.L_x_95) ;  /* 0x000000000004b947 */ /* 0x001fea0003800000 */
[----:B------:R0:W5:Y:S02]  /*3990*/  LDG.E.LTC128B R106, desc[UR36][R12.64+0xe4] ;  /* 0x0000e4240c6a7981 */ /* 0x000164000c1e1920 */
.L_x_95:
[----:B------:R-:W-:Y:S05]  /*39a0*/  BSYNC B1 ;  /* 0x0000000000017941 */ /* 0x000fea0003800000 */
.L_x_94:
[----:B-----5:R-:W-:-:S04]  /*39b0*/  FMUL R4, R106, R89 ;  /* 0x000000596a047220 */ /* 0x020fc80000400000 */
[----:B------:R-:W-:-:S05]  /*39c0*/  FFMA R87, R87, R88, R4 ;  /* 0x0000005857577223 */ /* 0x000fca0000000004 */
[----:B------:R0:W-:Y:S01]  /*39d0*/  @P3 STG.E desc[UR36][R56.64+0xe4], R87 ;  /* 0x0000e45738003986 */ /* 0x0001e2000c101924 */
[----:B------:R-:W-:-:S13]  /*39e0*/  ISETP.GT.AND P3, PT, R3, 0x80, P5 ;  /* 0x000000800300780c */ /* 0x000fda0002f64270 */
[----:B------:R-:W2:Y:S01]  /*39f0*/  @P3 LDG.E.LTC128B R106, desc[UR36][R58.64] ;  /* 0x000000243a6a3981 */ /* 0x000ea2000c1e1920 */
[----:B------:R-:W-:Y:S01]  /*3a00*/  BSSY B1, `(.L_x_96) ;  /* 0x0000008000017945 */ /* 0x000fe20003800000 */
[----:B--2---:R-:W-:-:S04]  /*3a10*/  FMUL R5, R106, R89 ;  /* 0x000000596a057220 */ /* 0x004fc80000400000 */
[----:B------:R-:W-:-:S05]  /*3a20*/  FFMA R5, R24, R88, R5 ;  /* 0x0000005818057223 */ /* 0x000fca0000000005 */
[----:B------:R0:W-:Y:S01]  /*3a30*/  @P3 STG.E desc[UR36][R62.64], R5 ;  /* 0x000000053e003986 */ /* 0x0001e2000c101924 */
[----:B------:R-:W-:-:S04]  /*3a40*/  ISETP.NE.AND P3, PT, R107, RZ, PT ;  /* 0x000000ff6b00720c */ /* 0x000fc80003f65270 */
[----:B------:R-:W-:-:S13]  /*3a50*/  ISETP.GT.AND P3, PT, R3, 0x80, P3 ;  /* 0x000000800300780c */ /* 0x000fda0001f64270 */
[----:B0-----:R-:W-:Y:S05]  /*3a60*/  @!P3 BRA `(.L_x_97) ;  /* 0x000000000004b947 */ /* 0x001fea0003800000 */
[----:B------:R0:W5:Y:S02]  /*3a70*/  LDG.E.LTC128B R106, desc[UR36][R10.64+0x4] ;  /* 0x000004240a6a7981 */ /* 0x000164000c1e1920 */
.L_x_97:
[----:B------:R-:W-:Y:S05]  /*3a80*/  BSYNC B1 ;  /* 0x0000000000017941 */ /* 0x000fea0003800000 */
.L_x_96:
[----:B-----5:R-:W-:Y:S01]  /*3a90*/  FMUL R4, R106, R89 ;  /* 0x000000596a047220 */ /* 0x020fe20000400000 */
[----:B------:R-:W-:Y:S01]  /*3aa0*/  @P3 IMAD.MOV.U32 R5, RZ, RZ, R63 ;  /* 0x000000ffff053224 */ /* 0x000fe200078e003f */
[----:B------:R-:W-:Y:S01]  /*3ab0*/  ISETP.GT.AND P5, PT, R3, 0x88, P5 ;  /* 0x000000880300780c */ /* 0x000fe20002fa4270 */
[----:B------:R-:W-:Y:S01]  /*3ac0*/  BSSY B1, `(.L_x_98) ;  /* 0x0000006000017945 */ /* 0x000fe20003800000 */
[----:B------:R-:W-:Y:S01]  /*3ad0*/  FFMA R25, R25, R88, R4 ;  /* 0x0000005819197223 */ /* 0x000fe20000000004 */
[----:B------:R-:W-:-:S05]  /*3ae0*/  @P3 IMAD.MOV.U32 R4, RZ, RZ, R62 ;  /* 0x000000ffff043224 */ /* 0x000fca00078e003e */
[----:B------:R2:W-:Y:S05]  /*3af0*/  @P3 STG.E desc[UR36][R4.64+0x4], R25 ;  /* 0x0000041904003986 */ /* 0x0005ea000c101924 */
[----:B------:R-:W-:Y:S05]  /*3b00*/  @!P5 BRA `(.L_x_99) ;  /* 0x000000000004d947 */ /* 0x000fea0003800000 */
[----:B------:R0:W5:Y:S02]  /*3b10*/  LDG.E.LTC128B R106, desc[UR36][R60.64] ;  /* 0x000000243c6a7981 */ /* 0x000164000c1e1920 */
.L_x_99:
[----:B------:R-:W-:Y:S05]  /*3b20*/  BSYNC B1 ;  /* 0x0000000000017941 */ /* 0x000fea0003800000 */
.L_x_98:
[----:B--2--5:R-:W-:Y:S01]  /*3b30*/  FMUL R5, R106, R89 ;  /* 0x000000596a057220 */ /* 0x024fe20000400000 */
[----:B------:R-:W-:Y:S01]  /*3b40*/  ISETP.NE.AND P3, PT, R107, RZ, PT ;  /* 0x000000ff6b00720c */ /* 0x000fe20003f65270 */
[----:B------:R-:W-:Y:S02]  /*3b50*/  BSSY B1, `(.L_x_100) ;  /* 0x0000006000017945 */ /* 0x000fe40003800000 */
[----:B------:R-:W-:Y:S01]  /*3b60*/  FFMA R5, R26, R88, R5 ;  /* 0x000000581a057223 */ /* 0x000fe20000000005 */
[----:B------:R-:W-:-:S04]  /*3b70*/  ISETP.GT.AND P3, PT, R3, 0x88, P3 ;  /* 0x000000880300780c */ /* 0x000fc80001f64270 */
[----:B------:R2:W-:Y:S09]  /*3b80*/  @P5 STG.E desc[UR36][R64.64], R5 ;  /* 0x0000000540005986 */ /* 0x0005f2000c101924 */
[----:B------:R-:W-:Y:S05]  /*3b90*/  @!P3 BRA `(.L_x_101) ;  /* 0x000000000004b947 */ /* 0x000fea0003800000 */
[----:B------:R0:W5:Y:S02]  /*3ba0*/  LDG.E.LTC128B R106, desc[UR36][R20.64+0x4] ;  /* 0x00000424146a7981 */ /* 0x000164000c1e1920 */
.L_x_101:
[----:B------:R-:W-:Y:S05]  /*3bb0*/  BSYNC B1 ;  /* 0x0000000000017941 */ /* 0x000fea0003800000 */
.L_x_100:
[----:B-----5:R-:W-:Y:S01]  /*3bc0*/  FMUL R4, R106, R89 ;  /* 0x000000596a047220 */ /* 0x020fe20000400000 */
[----:B------:R-:W-:Y:S01]  /*3bd0*/  ISETP.NE.AND P5, PT, R104, RZ, PT ;  /* 0x000000ff6800720c */ /* 0x000fe20003fa5270 */
[----:B------:R-:W-:Y:S02]  /*3be0*/  BSSY B1, `(.L_x_102) ;  /* 0x0000006000017945 */ /* 0x000fe40003800000 */
[----:B------:R-:W-:-:S05]  /*3bf0*/  FFMA R27, R27, R88, R4 ;  /* 0x000000581b1b7223 */ /* 0x000fca0000000004 */
[----:B------:R0:W-:Y:S01]  /*3c00*/  @P3 STG.E desc[UR36][R66.64+0x4], R27 ;  /* 0x0000041b42003986 */ /* 0x0001e2000c101924 */
[----:B------:R-:W-:-:S13]  /*3c10*/  ISETP.GT.AND P3, PT, R3, 0x80, P5 ;  /* 0x000000800300780c */ /* 0x000fda0002f64270 */
[----:B0-----:R-:W-:Y:S05]  /*3c20*/  @!P3 BRA `(.L_x_103) ;  /* 0x000000000004b947 */ /* 0x001fea0003800000 */
[----:B------:R0:W5:Y:S02]  /*3c30*/  LDG.E.LTC128B R106, desc[UR36][R10.64+0x20] ;  /* 0x000020240a6a7981 */ /* 0x000164000c1e1920 */
.L_x_103:
[----:B------:R-:W-:Y:S05]  /*3c40*/  BSYNC B1 ;  /* 0x0000000000017941 */ /* 0x000fea0003800000 */
.L_x_102:
[----:B--2--5:R-:W-:Y:S01]  /*3c50*/  FMUL R5, R106, R89 ;  /* 0x000000596a057220 */ /* 0x024fe20000400000 */
[----:B------:R-:W-:Y:S01]  /*3c60*/  @P3 IMAD.MOV.U32 R4, RZ, RZ, R62 ;  /* 0x000000ffff043224 */ /* 0x000fe200078e003e */
[----:B------:R-:W-:Y:S01]  /*3c70*/  ISETP.NE.AND P5, PT, R105, RZ, PT ;  /* 0x000000ff6900720c */ /* 0x000fe20003fa5270 */
[----:B------:R-:W-:Y:S01]  /*3c80*/  BSSY B1, `(.L_x_104) ;  /* 0x0000007000017945 */ /* 0x000fe20003800000 */
[----:B-1--4-:R-:W-:Y:S01]  /*3c90*/  FFMA R9, R28, R88, R5 ;  /* 0x000000581c097223 */ /* 0x012fe20000000005 */
[----:B------:R-:W-:-:S05]  /*3ca0*/  @P3 MOV R5, R63 ;  /* 0x0000003f00053202 */ /* 0x000fca0000000f00 */
[----:B------:R1:W-:Y:S01]  /*3cb0*/  @P3 STG.E desc[UR36][R4.64+0x20], R9 ;  /* 0x0000200904003986 */ /* 0x0003e2000c101924 */
[----:B------:R-:W-:-:S13]  /*3cc0*/  ISETP.GT.AND P3, PT, R3, 0x80, P5 ;  /* 0x000000800300780c */ /* 0x000fda0002f64270 */
[----:B-1----:R-:W-:Y:S05]  /*3cd0*/  @!P3 BRA `(.L_x_105) ;  /* 0x000000000004b947 */ /* 0x002fea0003800000 */
[----:B------:R1:W5:Y:S02]  /*3ce0*/  LDG.E.LTC128B R106, desc[UR36][R10.64+0x24] ;  /* 0x000024240a6a7981 */ /* 0x000364000c1e1920 */
.L_x_105:
[----:B------:R-:W-:Y:S05]  /*3cf0*/  BSYNC B1 ;  /* 0x0000000000017941 */ /* 0x000fea0003800000 */
.L_x_104:
[----:B-----5:R-:W-:Y:S01]  /*3d00*/  FMUL R4, R106, R89 ;  /* 0x000000596a047220 */ /* 0x020fe20000400000 */
[----:B------:R-:W-:Y:S01]  /*3d10*/  @P3 IMAD.MOV.U32 R5, RZ, RZ, R63 ;  /* 0x000000ffff053224 */ /* 0x000fe200078e003f */
[----:B------:R-:W-:Y:S02]  /*3d20*/  BSSY B1, `(.L_x_106) ;  /* 0x0000008000017945 */ /* 0x000fe40003800000 */
[----:B------:R-:W-:Y:S01]  /*3d30*/  FFMA R29, R29, R88, R4 ;  /* 0x000000581d1d7223 */ /* 0x000fe20000000004 */
[----:B------:R-:W-:-:S05]  /*3d40*/  @P3 IMAD.MOV.U32 R4, RZ, RZ, R62 ;  /* 0x000000ffff043224 */ /* 0x000fca00078e003e */
[----:B------:R2:W-:Y:S01]  /*3d50*/  @P3 STG.E desc[UR36][R4.64+0x24], R29 ;  /* 0x0000241d04003986 */ /* 0x0005e2000c101924 */
[----:B------:R-:W-:-:S04]  /*3d60*/  ISETP.NE.AND P3, PT, R104, RZ, PT ;  /* 0x000000ff6800720c */ /* 0x000fc80003f65270 */
[----:B------:R-:W-:-:S13]  /*3d70*/  ISETP.GT.AND P3, PT, R3, 0x88, P3 ;  /* 0x000000880300780c */ /* 0x000fda0001f64270 */
[----:B--2---:R-:W-:Y:S05]  /*3d80*/  @!P3 BRA `(.L_x_107) ;  /* 0x000000000004b947 */ /* 0x004fea0003800000 */
[----:B------:R2:W5:Y:S02]  /*3d90*/  LDG.E.LTC128B R106, desc[UR36][R20.64+0x20] ;  /* 0x00002024146a7981 */ /* 0x000564000c1e1920 */
.L_x_107:
[----:B------:R-:W-:Y:S05]  /*3da0*/  BSYNC B1 ;  /* 0x0000000000017941 */ /* 0x000fea0003800000 */
.L_x_106:
[----:B-----5:R-:W-:Y:S01]  /*3db0*/  FMUL R5, R106, R89 ;  /* 0x000000596a057220 */ /* 0x020fe20000400000 */
[----:B------:R-:W-:Y:S03]  /*3dc0*/  BSSY B1, `(.L_x_108) ;  /* 0x0000006000017945 */ /* 0x000fe60003800000 */
[----:B------:R-:W-:-:S05]  /*3dd0*/  FFMA R5, R30, R88, R5 ;  /* 0x000000581e057223 */ /* 0x000fca0000000005 */
[----:B------:R4:W-:Y:S01]  /*3de0*/  @P3 STG.E desc[UR36][R6.64+0x20], R5 ;  /* 0x0000200506003986 */ /* 0x0009e2000c101924 */
[----:B------:R-:W-:-:S13]  /*3df0*/  ISETP.GT.AND P3, PT, R3, 0x88, P5 ;  /* 0x000000880300780c */ /* 0x000fda0002f64270 */
[----:B----4-:R-:W-:Y:S05]  /*3e00*/  @!P3 BRA `(.L_x_109) ;  /* 0x000000000004b947 */ /* 0x010fea0003800000 */
[----:B------:R4:W5:Y:S02]  /*3e10*/  LDG.E.LTC128B R106, desc[UR36][R20.64+0x24] ;  /* 0x00002424146a7981 */ /* 0x000964000c1e1920 */
.L_x_109:
[----:B------:R-:W-:Y:S05]  /*3e20*/  BSYNC B1 ;  /* 0x0000000000017941 */ /* 0x000fea0003800000 */
.L_x_108:
[----:B-----5:R-:W-:Y:S01]  /*3e30*/  FMUL R4, R106, R89 ;  /* 0x000000596a047220 */ /* 0x020fe20000400000 */
[----:B------:R-:W-:Y:S01]  /*3e40*/  @P3 IMAD.MOV.U32 R5, RZ, RZ, R7 ;  /* 0x000000ffff053224 */ /* 0x000fe200078e0007 */
[----:B------:R-:W-:Y:S01]  /*3e50*/  ISETP.NE.AND P5, PT, R90, RZ, PT ;  /* 0x000000ff5a00720c */ /* 0x000fe20003fa5270 */
[----:B------:R-:W-:Y:S01]  /*3e60*/  BSSY B1, `(.L_x_110) ;  /* 0x0000007000017945 */ /* 0x000fe20003800000 */
[----:B------:R-:W-:Y:S01]  /*3e70*/  FFMA R31, R31, R88, R4 ;  /* 0x000000581f1f7223 */ /* 0x000fe20000000004 */
[----:B------:R-:W-:-:S05]  /*3e80*/  @P3 IMAD.MOV.U32 R4, RZ, RZ, R6 ;  /* 0x000000ffff043224 */ /* 0x000fca00078e0006 */
[----:B------:R0:W-:Y:S01]  /*3e90*/  @P3 STG.E desc[UR36][R4.64+0x24], R31 ;  /* 0x0000241f04003986 */ /* 0x0001e2000c101924 */
[----:B------:R-:W-:-:S13]  /*3ea0*/  ISETP.GT.AND P3, PT, R3, 0x80, P5 ;  /* 0x000000800300780c */ /* 0x000fda0002f64270 */
[----:B0-----:R-:W-:Y:S05]  /*3eb0*/  @!P3 BRA `(.L_x_111) ;  /* 0x000000000004b947 */ /* 0x001fea0003800000 */
[----:B------:R0:W5:Y:S02]  /*3ec0*/  LDG.E.LTC128B R106, desc[UR36][R10.64+0x40] ;  /* 0x000040240a6a7981 */ /* 0x000164000c1e1920 */
.L_x_111:
[----:B------:R-:W-:Y:S05]  /*3ed0*/  BSYNC B1 ;  /* 0x0000000000017941 */ /* 0x000fea0003800000 */
.L_x_110:
        /* <DEDUP_REMOVED lines=10> */
.L_x_113:
[----:B------:R-:W-:Y:S05]  /*3f80*/  BSYNC B1 ;  /* 0x0000000000017941 */ /* 0x000fea0003800000 */
.L_x_112:
        /* <DEDUP_REMOVED lines=8> */
[----:B0-----:R-:W-:Y:S05]  /*4010*/  @!P3 BRA `(.L_x_115) ;  /* 0x000000000004b947 */ /* 0x001fea0003800000 */
[----:B------:R0:W5:Y:S02]  /*4020*/  LDG.E.LTC128B R106, desc[UR36][R20.64+0x40] ;  /* 0x00004024146a7981 */ /* 0x000164000c1e1920 */
.L_x_115:
[----:B------:R-:W-:Y:S05]  /*4030*/  BSYNC B1 ;  /* 0x0000000000017941 */ /* 0x000fea0003800000 */
.L_x_114:
[----:B-----5:R-:W-:Y:S01]  /*4040*/  FMUL R5, R106, R89 ;  /* 0x000000596a057220 */ /* 0x020fe20000400000 */
[----:B------:R-:W-:Y:S01]  /*4050*/  @P3 MOV R4, R6 ;  /* 0x0000000600043202 */ /* 0x000fe20000000f00 */
[----:B------:R-:W-:Y:S02]  /*4060*/  BSSY B1, `(.L_x_116) ;  /* 0x0000007000017945 */ /* 0x000fe40003800000 */
[----:B------:R-:W-:Y:S01]  /*4070*/  FFMA R9, R34, R88, R5 ;  /* 0x0000005822097223 */ /* 0x000fe20000000005 */
[----:B------:R-:W-:-:S05]  /*4080*/  @P3 IMAD.MOV.U32 R5, RZ, RZ, R7 ;  /* 0x000000ffff053224 */ /* 0x000fca00078e0007 */
[----:B------:R0:W-:Y:S01]  /*4090*/  @P3 STG.E desc[UR36][R4.64+0x40], R9 ;  /* 0x0000400904003986 */ /* 0x0001e2000c101924 */
[----:B------:R-:W-:-:S13]  /*40a0*/  ISETP.GT.AND P3, PT, R3, 0x88, P5 ;  /* 0x000000880300780c */ /* 0x000fda0002f64270 */
[----:B0-----:R-:W-:Y:S05]  /*40b0*/  @!P3 BRA `(.L_x_117) ;  /* 0x000000000004b947 */ /* 0x001fea0003800000 */
[----:B------:R0:W5:Y:S02]  /*40c0*/  LDG.E.LTC128B R106, desc[UR36][R20.64+0x44] ;  /* 0x00004424146a7981 */ /* 0x000164000c1e1920 */
.L_x_117:
[----:B------:R-:W-:Y:S05]  /*40d0*/  BSYNC B1 ;  /* 0x0000000000017941 */ /* 0x000fea0003800000 */
.L_x_116:
        /* <DEDUP_REMOVED lines=10> */
.L_x_119:
[----:B------:R-:W-:Y:S05]  /*4180*/  BSYNC B1 ;  /* 0x0000000000017941 */ /* 0x000fea0003800000 */
.L_x_118:
        /* <DEDUP_REMOVED lines=10> */
.L_x_121:
[----:B------:R-:W-:Y:S05]  /*4230*/  BSYNC B1 ;  /* 0x0000000000017941 */ /* 0x000fea0003800000 */
.L_x_120:
        /* <DEDUP_REMOVED lines=10> */
.L_x_123:
[----:B------:R-:W-:Y:S05]  /*42e0*/  BSYNC B1 ;  /* 0x0000000000017941 */ /* 0x000fea0003800000 */
.L_x_122:
[----:B-----5:R-:W-:Y:S01]  /*42f0*/  FMUL R5, R106, R89 ;  /* 0x000000596a057220 */ /* 0x020fe20000400000 */
[----:B------:R-:W-:Y:S01]  /*4300*/  @P3 IMAD.MOV.U32 R4, RZ, RZ, R6 ;  /* 0x000000ffff043224 */ /* 0x000fe200078e0006 */
[----:B------:R-:W-:Y:S02]  /*4310*/  BSSY B1, `(.L_x_124) ;  /* 0x0000007000017945 */ /* 0x000fe40003800000 */
[----:B------:R-:W-:Y:S01]  /*4320*/  FFMA R9, R38, R88, R5 ;  /* 0x0000005826097223 */ /* 0x000fe20000000005 */
[----:B------:R-:W-:-:S05]  /*4330*/  @P3 MOV R5, R7 ;  /* 0x0000000700053202 */ /* 0x000fca0000000f00 */
[----:B------:R0:W-:Y:S01]  /*4340*/  @P3 STG.E desc[UR36][R4.64+0x60], R9 ;  /* 0x0000600904003986 */ /* 0x0001e2000c101924 */
[----:B------:R-:W-:-:S13]  /*4350*/  ISETP.GT.AND P3, PT, R3, 0x88, P5 ;  /* 0x000000880300780c */ /* 0x000fda0002f64270 */
[----:B0-----:R-:W-:Y:S05]  /*4360*/  @!P3 BRA `(.L_x_125) ;  /* 0x000000000004b947 */ /* 0x001fea0003800000 */
[----:B------:R0:W5:Y:S02]  /*4370*/  LDG.E.LTC128B R106, desc[UR36][R20.64+0x64] ;  /* 0x00006424146a7981 */ /* 0x000164000c1e1920 */
.L_x_125:
[----:B------:R-:W-:Y:S05]  /*4380*/  BSYNC B1 ;  /* 0x0000000000017941 */ /* 0x000fea0003800000 */
.L_x_124:
        /* <DEDUP_REMOVED lines=10> */
.L_x_127:
[----:B------:R-:W-:Y:S05]  /*4430*/  BSYNC B1 ;  /* 0x0000000000017941 */ /* 0x000fea0003800000 */
.L_x_126:
        /* <DEDUP_REMOVED lines=10> */
.L_x_129:
[----:B------:R-:W-:Y:S05]  /*44e0*/  BSYNC B1 ;  /* 0x0000000000017941 */ /* 0x000fea0003800000 */
.L_x_128:
        /* <DEDUP_REMOVED lines=10> */
.L_x_131:
[----:B------:R-:W-:Y:S05]  /*4590*/  BSYNC B1 ;  /* 0x0000000000017941 */ /* 0x000fea0003800000 */
.L_x_130:
[----:B-----5:R-:W-:Y:S01]  /*45a0*/  FMUL R5, R106, R89 ;  /* 0x000000596a057220 */ /* 0x020fe20000400000 */
[----:B------:R-:W-:Y:S01]  /*45b0*/  @P3 IMAD.MOV.U32 R4, RZ, RZ, R6 ;  /* 0x000000ffff043224 */ /* 0x000fe200078e0006 */
[----:B------:R-:W-:Y:S02]  /*45c0*/  BSSY B1, `(.L_x_132) ;  /* 0x0000007000017945 */ /* 0x000fe40003800000 */
[----:B------:R-:W-:Y:S01]  /*45d0*/  FFMA R9, R42, R88, R5 ;  /* 0x000000582a097223 */ /* 0x000fe20000000005 */
[----:B------:R-:W-:-:S05]  /*45e0*/  @P3 IMAD.MOV.U32 R5, RZ, RZ, R7 ;  /* 0x000000ffff053224 */ /* 0x000fca00078e0007 */
[----:B------:R0:W-:Y:S01]  /*45f0*/  @P3 STG.E desc[UR36][R4.64+0x80], R9 ;  /* 0x0000800904003986 */ /* 0x0001e2000c101924 */
[----:B------:R-:W-:-:S13]  /*4600*/  ISETP.GT.AND P3, PT, R3, 0x88, P5 ;  /* 0x000000880300780c */ /* 0x000fda0002f64270 */
[----:B0-----:R-:W-:Y:S05]  /*4610*/  @!P3 BRA `(.L_x_133) ;  /* 0x000000000004b947 */ /* 0x001fea0003800000 */
[----:B------:R0:W5:Y:S02]  /*4620*/  LDG.E.LTC128B R106, desc[UR36][R20.64+0x84] ;  /* 0x00008424146a7981 */ /* 0x000164000c1e1920 */
.L_x_133:
[----:B------:R-:W-:Y:S05]  /*4630*/  BSYNC B1 ;  /* 0x0000000000017941 */ /* 0x000fea0003800000 */
.L_x_132:
[----:B-----5:R-:W-:Y:S01]  /*4640*/  FMUL R4, R106, R89 ;  /* 0x000000596a047220 */ /* 0x020fe20000400000 */
[----:B------:R-:W-:Y:S01]  /*4650*/  @P3 IMAD.MOV.U32 R5, RZ, RZ, R7 ;  /* 0x000000ffff053224 */ /* 0x000fe200078e0007 */
[----:B------:R-:W-:Y:S01]  /*4660*/  ISETP.NE.AND P5, PT, R69, RZ, PT ;  /* 0x000000ff4500720c */ /* 0x000fe20003fa5270 */
[----:B------:R-:W-:Y:S01]  /*4670*/  BSSY B1, `(.L_x_134) ;  /* 0x0000007000017945 */ /* 0x000fe20003800000 */
[----:B------:R-:W-:Y:S01]  /*4680*/  FFMA R43, R43, R88, R4 ;  /* 0x000000582b2b7223 */ /* 0x000fe20000000004 */
[----:B------:R-:W-:-:S05]  /*4690*/  @P3 MOV R4, R6 ;  /* 0x0000000600043202 */ /* 0x000fca0000000f00 */
[----:B------:R0:W-:Y:S01]  /*46a0*/  @P3 STG.E desc[UR36][R4.64+0x84], R43 ;  /* 0x0000842b04003986 */ /* 0x0001e2000c101924 */
[----:B------:R-:W-:-:S13]  /*46b0*/  ISETP.GT.AND P3, PT, R3, 0x80, P5 ;  /* 0x000000800300780c */ /* 0x000fda0002f64270 */
[----:B0-----:R-:W-:Y:S05]  /*46c0*/  @!P3 BRA `(.L_x_135) ;  /* 0x000000000004b947 */ /* 0x001fea0003800000 */
[----:B------:R0:W5:Y:S02]  /*46d0*/  LDG.E.LTC128B R106, desc[UR36][R10.64+0xa0] ;  /* 0x0000a0240a6a7981 */ /* 0x000164000c1e1920 */
.L_x_135:
[----:B------:R-:W-:Y:S05]  /*46e0*/  BSYNC B1 ;  /* 0x0000000000017941 */ /* 0x000fea0003800000 */
.L_x_134:
        /* <DEDUP_REMOVED lines=9> */
.L_x_137:
[----:B------:R-:W-:Y:S05]  /*4780*/  BSYNC B1 ;  /* 0x0000000000017941 */ /* 0x000fea0003800000 */
.L_x_136:
        /* <DEDUP_REMOVED lines=9> */
.L_x_139:
[----:B------:R-:W-:Y:S05]  /*4820*/  BSYNC B1 ;  /* 0x0000000000017941 */ /* 0x000fea0003800000 */
.L_x_138:
        /* <DEDUP_REMOVED lines=9> */
.L_x_141:
[----:B------:R-:W-:Y:S05]  /*48c0*/  BSYNC B1 ;  /* 0x0000000000017941 */ /* 0x000fea0003800000 */
.L_x_140:
        /* <DEDUP_REMOVED lines=9> */
.L_x_143:
[----:B------:R-:W-:Y:S05]  /*4960*/  BSYNC B1 ;  /* 0x0000000000017941 */ /* 0x000fea0003800000 */
.L_x_142:
        /* <DEDUP_REMOVED lines=9> */
.L_x_145:
[----:B------:R-:W-:Y:S05]  /*4a00*/  BSYNC B1 ;  /* 0x0000000000017941 */ /* 0x000fea0003800000 */
.L_x_144:
        /* <DEDUP_REMOVED lines=9> */
.L_x_147:
[----:B------:R-:W-:Y:S05]  /*4aa0*/  BSYNC B1 ;  /* 0x0000000000017941 */ /* 0x000fea0003800000 */
.L_x_146:
[----:B0----5:R-:W-:Y:S01]  /*4ab0*/  FMUL R5, R106, R89 ;  /* 0x000000596a057220 */ /* 0x021fe20000400000 */
        /* <DEDUP_REMOVED lines=8> */
.L_x_149:
[----:B------:R-:W-:Y:S05]  /*4b40*/  BSYNC B1 ;  /* 0x0000000000017941 */ /* 0x000fea0003800000 */
.L_x_148:
        /* <DEDUP_REMOVED lines=9> */
.L_x_151:
[----:B------:R-:W-:Y:S05]  /*4be0*/  BSYNC B1 ;  /* 0x0000000000017941 */ /* 0x000fea0003800000 */
.L_x_150:
[----:B0----5:R-:W-:Y:S01]  /*4bf0*/  FMUL R5, R106, R89 ;  /* 0x000000596a057220 */ /* 0x021fe20000400000 */
[----:B------:R-:W-:Y:S01]  /*4c00*/  @P3 MOV R4, R62 ;  /* 0x0000003e00043202 */ /* 0x000fe20000000f00 */
[----:B------:R-:W-:Y:S01]  /*4c10*/  BSSY B1, `(.L_x_152) ;  /* 0x0000007000017945 */ /* 0x000fe20003800000 */
[----:B------:R-:W-:Y:S01]  /*4c20*/  ISETP.GT.AND P2, PT, R3, 0x80, P0 ;  /* 0x000000800300780c */ /* 0x000fe20000744270 */
[----:B------:R-:W-:Y:S01]  /*4c30*/  FFMA R9, R52, R88, R5 ;  /* 0x0000005834097223 */ /* 0x000fe20000000005 */
[----:B------:R-:W-:-:S05]  /*4c40*/  @P3 IMAD.MOV.U32 R5, RZ, RZ, R63 ;  /* 0x000000ffff053224 */ /* 0x000fca00078e003f */
[----:B------:R0:W-:Y:S06]  /*4c50*/  @P3 STG.E desc[UR36][R4.64+0xe0], R9 ;  /* 0x0000e00904003986 */ /* 0x0001ec000c101924 */
[----:B------:R-:W-:Y:S05]  /*4c60*/  @!P2 BRA `(.L_x_153) ;  /* 0x000000000004a947 */ /* 0x000fea0003800000 */
[----:B------:R0:W5:Y:S02]  /*4c70*/  LDG.E.LTC128B R106, desc[UR36][R10.64+0xe4] ;  /* 0x0000e4240a6a7981 */ /* 0x000164000c1e1920 */
.L_x_153:
[----:B------:R-:W-:Y:S05]  /*4c80*/  BSYNC B1 ;  /* 0x0000000000017941 */ /* 0x000fea0003800000 */
.L_x_152:
[----:B0----5:R-:W-:Y:S01]  /*4c90*/  FMUL R4, R106, R89 ;  /* 0x000000596a047220 */ /* 0x021fe20000400000 */
[----:B------:R-:W-:Y:S01]  /*4ca0*/  ISETP.GT.AND P1, PT, R3, 0x88, P1 ;  /* 0x000000880300780c */ /* 0x000fe20000f24270 */
[----:B------:R-:W-:Y:S02]  /*4cb0*/  BSSY B1, `(.L_x_154) ;  /* 0x0000005000017945 */ /* 0x000fe40003800000 */
[----:B------:R-:W-:-:S05]  /*4cc0*/  FFMA R53, R53, R88, R4 ;  /* 0x0000005835357223 */ /* 0x000fca0000000004 */
[----:B------:R0:W-:Y:S05]  /*4cd0*/  @P2 STG.E desc[UR36][R62.64+0xe4], R53 ;  /* 0x0000e4353e002986 */ /* 0x0001ea000c101924 */
[----:B------:R-:W-:Y:S05]  /*4ce0*/  @!P1 BRA `(.L_x_155) ;  /* 0x0000000000049947 */ /* 0x000fea0003800000 */
[----:B------:R0:W5:Y:S02]  /*4cf0*/  LDG.E.LTC128B R106, desc[UR36][R20.64+0xe0] ;  /* 0x0000e024146a7981 */ /* 0x000164000c1e1920 */
.L_x_155:
[----:B------:R-:W-:Y:S05]  /*4d00*/  BSYNC B1 ;  /* 0x0000000000017941 */ /* 0x000fea0003800000 */
.L_x_154:
        /* <DEDUP_REMOVED lines=9> */
.L_x_157:
[----:B------:R-:W-:Y:S05]  /*4da0*/  BSYNC B1 ;  /* 0x0000000000017941 */ /* 0x000fea0003800000 */
.L_x_156:
[----:B-----5:R-:W-:-:S04]  /*4db0*/  FMUL R106, R106, R89 ;  /* 0x000000596a6a7220 */ /* 0x020fc80000400000 */
[----:B------:R-:W-:Y:S01]  /*4dc0*/  FFMA R55, R55, R88, R106 ;  /* 0x0000005837377223 */ /* 0x000fe2000000006a */
[----:B------:R-:W-:Y:S06]  /*4dd0*/  @!P0 BRA `(.L_x_158) ;  /* 0x0000001000608947 */ /* 0x000fec0003800000 */
[----:B------:R0:W-:Y:S01]  /*4de0*/  STG.E desc[UR36][R6.64+0xe4], R55 ;  /* 0x0000e43706007986 */ /* 0x0001e2000c101924 */
[----:B------:R-:W-:Y:S05]  /*4df0*/  BRA `(.L_x_158) ;  /* 0x0000001000587947 */ /* 0x000fea0003800000 */
.L_x_35:
[----:B------:R-:W-:Y:S01]  /*4e00*/  ULDC.64 UR4, c[0x0][0x5c0] ;  /* 0x0001700000047ab9 */ /* 0x000fe20000000a00 */
[----:B------:R-:W-:Y:S01]  /*4e10*/  ISETP.GT.AND P4, PT, R4, 0x1, PT ;  /* 0x000000010400780c */ /* 0x000fe20003f84270 */
[-C--:B------:R-:W-:Y:S01]  /*4e20*/  FMUL R5, R56, R88.reuse ;  /* 0x0000005838057220 */ /* 0x080fe20000400000 */
[----:B------:R-:W-:Y:S01]  /*4e30*/  LEA R8, P2, R12, UR4, 0x2 ;  /* 0x000000040c087c11 */ /* 0x000fe2000f8410ff */
[----:B------:R-:W-:Y:S01]  /*4e40*/  IMAD.SHL.U32 R13, R114, 0x20, RZ ;  /* 0x00000020720d7824 */ /* 0x000fe200078e00ff */
[----:B------:R-:W-:Y:S01]  /*4e50*/  ISETP.GT.AND P1, PT, R3, RZ, P4 ;  /* 0x000000ff0300720c */ /* 0x000fe20002724270 */
[-C--:B------:R-:W-:Y:S01]  /*4e60*/  FMUL R57, R57, R88.reuse ;  /* 0x0000005839397220 */ /* 0x080fe20000400000 */
[----:B------:R-:W-:Y:S01]  /*4e70*/  LEA.HI.X R9, R12, UR5, R105, 0x2, P2 ;  /* 0x000000050c097c11 */ /* 0x000fe200090f1469 */
[C---:B------:R-:W-:Y:S01]  /*4e80*/  IMAD.SHL.U32 R91, R114.reuse, 0x200, RZ ;  /* 0x00000200725b7824 */ /* 0x040fe200078e00ff */
[C-C-:B------:R-:W-:Y:S01]  /*4e90*/  SHF.L.U64.HI R7, R114.reuse, 0x5, R115.reuse ;  /* 0x0000000572077819 */ /* 0x140fe20000010273 */
[----:B------:R-:W-:Y:S01]  /*4ea0*/  FMUL R59, R59, R88 ;  /* 0x000000583b3b7220 */ /* 0x000fe20000400000 */
[----:B------:R-:W-:Y:S01]  /*4eb0*/  IADD3 R10, P2, R13, R8, RZ ;  /* 0x000000080d0a7210 */ /* 0x000fe20007f5e0ff */
[----:B------:R0:W-:Y:S01]  /*4ec0*/  @P0 STG.E desc[UR36][R8.64], R5 ;  /* 0x0000000508000986 */ /* 0x0001e2000c101924 */
[----:B------:R-:W-:Y:S01]  /*4ed0*/  ISETP.GT.AND P0, PT, R3, 0x8, P5 ;  /* 0x000000080300780c */ /* 0x000fe20002f04270 */
[----:B------:R-:W-:Y:S01]  /*4ee0*/  FMUL R61, R61, R88 ;  /* 0x000000583d3d7220 */ /* 0x000fe20000400000 */
[----:B------:R-:W-:Y:S01]  /*4ef0*/  SHF.L.U64.HI R115, R114, 0x9, R115 ;  /* 0x0000000972737819 */ /* 0x000fe20000010273 */
[----:B------:R-:W-:Y:S01]  /*4f00*/  IMAD.X R11, R7, 0x1, R9, P2 ;  /* 0x00000001070b7824 */ /* 0x000fe200010e0609 */
[----:B------:R-:W-:Y:S01]  /*4f10*/  ISETP.GT.AND P3, PT, R4, 0x8, PT ;  /* 0x000000080400780c */ /* 0x000fe20003f64270 */
[----:B------:R-:W-:Y:S01]  /*4f20*/  @P1 STG.E desc[UR36][R8.64+0x4], R57 ;  /* 0x0000043908001986 */ /* 0x000fe2000c101924 */
[----:B------:R-:W-:Y:S01]  /*4f30*/  IADD3 R6, P1, P2, R91, R8, R13 ;  /* 0x000000085b067210 */ /* 0x000fe20007a3e00d */
[-C--:B------:R-:W-:Y:S01]  /*4f40*/  FMUL R13, R60, R88.reuse ;  /* 0x000000583c0d7220 */ /* 0x080fe20000400000 */
[-C--:B------:R-:W-:Y:S01]  /*4f50*/  FMUL R63, R63, R88.reuse ;  /* 0x000000583f3f7220 */ /* 0x080fe20000400000 */
[-C--:B------:R-:W-:Y:S01]  /*4f60*/  FMUL R65, R65, R88.reuse ;  /* 0x0000005841417220 */ /* 0x080fe20000400000 */
[----:B------:R-:W-:Y:S01]  /*4f70*/  IADD3.X R7, R115, R9, R7, P1, P2 ;  /* 0x0000000973077210 */ /* 0x000fe20000fe4407 */
[-C--:B0-----:R-:W-:Y:S01]  /*4f80*/  FMUL R5, R58, R88.reuse ;  /* 0x000000583a057220 */ /* 0x081fe20000400000 */
[----:B------:R-:W-:Y:S01]  /*4f90*/  ISETP.GT.AND P1, PT, R3, 0x8, P4 ;  /* 0x000000080300780c */ /* 0x000fe20002724270 */
[-C--:B------:R-:W-:Y:S01]  /*4fa0*/  FMUL R67, R67, R88.reuse ;  /* 0x0000005843437220 */ /* 0x080fe20000400000 */
[C---:B------:R-:W-:Y:S01]  /*4fb0*/  ISETP.GT.AND P2, PT, R4.reuse, 0x9, PT ;  /* 0x000000090400780c */ /* 0x040fe20003f44270 */
[-C--:B------:R-:W-:Y:S01]  /*4fc0*/  FMUL R69, R69, R88.reuse ;  /* 0x0000005845457220 */ /* 0x080fe20000400000 */
[----:B------:R0:W-:Y:S01]  /*4fd0*/  @P0 STG.E desc[UR36][R10.64], R5 ;  /* 0x000000050a000986 */ /* 0x0001e2000c101924 */
[----:B------:R-:W-:Y:S01]  /*4fe0*/  ISETP.GT.AND P0, PT, R3, RZ, P3 ;  /* 0x000000ff0300720c */ /* 0x000fe20001f04270 */
[-C--:B------:R-:W-:Y:S01]  /*4ff0*/  FMUL R71, R71, R88.reuse ;  /* 0x0000005847477220 */ /* 0x080fe20000400000 */
[-C--:B------:R-:W-:Y:S01]  /*5000*/  FMUL R73, R73, R88.reuse ;  /* 0x0000005849497220 */ /* 0x080fe20000400000 */
[-C--:B------:R-:W-:Y:S01]  /*5010*/  FMUL R75, R75, R88.reuse ;  /* 0x000000584b4b7220 */ /* 0x080fe20000400000 */
[C---:B------:R-:W-:Y:S01]  /*5020*/  ISETP.GT.AND P4, PT, R4.reuse, 0x29, PT ;  /* 0x000000290400780c */ /* 0x040fe20003f84270 */
[-C--:B------:R-:W-:Y:S01]  /*5030*/  FMUL R77, R77, R88.reuse ;  /* 0x000000584d4d7220 */ /* 0x080fe20000400000 */
[-C--:B------:R-:W-:Y:S01]  /*5040*/  FMUL R79, R79, R88.reuse ;  /* 0x000000584f4f7220 */ /* 0x080fe20000400000 */
[-C--:B------:R-:W-:Y:S01]  /*5050*/  FMUL R81, R81, R88.reuse ;  /* 0x0000005851517220 */ /* 0x080fe20000400000 */
[----:B------:R-:W-:Y:S01]  /*5060*/  @P1 STG.E desc[UR36][R10.64+0x4], R59 ;  /* 0x0000043b0a001986 */ /* 0x000fe2000c101924 */
[----:B------:R-:W-:Y:S01]  /*5070*/  ISETP.GT.AND P1, PT, R4, 0x11, PT ;  /* 0x000000110400780c */ /* 0x000fe20003f24270 */
[-C--:B------:R-:W-:Y:S01]  /*5080*/  FMUL R83, R83, R88.reuse ;  /* 0x0000005853537220 */ /* 0x080fe20000400000 */
[-C--:B0-----:R-:W-:Y:S01]  /*5090*/  FMUL R5, R62, R88.reuse ;  /* 0x000000583e057220 */ /* 0x081fe20000400000 */
[-C--:B------:R-:W-:Y:S01]  /*50a0*/  FMUL R23, R84, R88.reuse ;  /* 0x0000005854177220 */ /* 0x080fe20000400000 */
[----:B------:R0:W-:Y:S01]  /*50b0*/  @P0 STG.E desc[UR36][R8.64+0x20], R13 ;  /* 0x0000200d08000986 */ /* 0x0001e2000c101924 */
[----:B------:R-:W-:Y:S01]  /*50c0*/  ISETP.GT.AND P0, PT, R3, RZ, P2 ;  /* 0x000000ff0300720c */ /* 0x000fe20001704270 */
[-C--:B------:R-:W-:Y:S01]  /*50d0*/  FMUL R85, R85, R88.reuse ;  /* 0x0000005855557220 */ /* 0x080fe20000400000 */
        /* <DEDUP_REMOVED lines=9> */
[-C--:B0-----:R-:W-:Y:S01]  /*5170*/  FMUL R13, R64, R88.reuse ;  /* 0x00000058400d7220 */ /* 0x081fe20000400000 */
[-C--:B------:R-:W-:Y:S01]  /*5180*/  FMUL R41, R41, R88.reuse ;  /* 0x0000005829297220 */ /* 0x080fe20000400000 */
[----:B------:R-:W-:Y:S01]  /*5190*/  @P0 STG.E desc[UR36][R8.64+0x24], R61 ;  /* 0x0000243d08000986 */ /* 0x000fe2000c101924 */
[----:B------:R-:W-:Y:S01]  /*51a0*/  ISETP.GT.AND P0, PT, R3, 0x8, P3 ;  /* 0x000000080300780c */ /* 0x000fe20001f04270 */
[-C--:B------:R-:W-:Y:S01]  /*51b0*/  FMUL R43, R43, R88.reuse ;  /* 0x000000582b2b7220 */ /* 0x080fe20000400000 */
[----:B------:R-:W-:Y:S01]  /*51c0*/  ISETP.GT.AND P3, PT, R4, 0x31, PT ;  /* 0x000000310400780c */ /* 0x000fe20003f64270 */
[-C--:B------:R-:W-:Y:S01]  /*51d0*/  FMUL R45, R45, R88.reuse ;  /* 0x000000582d2d7220 */ /* 0x080fe20000400000 */
[-C--:B------:R-:W-:Y:S01]  /*51e0*/  FMUL R47, R47, R88.reuse ;  /* 0x000000582f2f7220 */ /* 0x080fe20000400000 */
[-C--:B------:R-:W-:Y:S01]  /*51f0*/  FMUL R49, R49, R88.reuse ;  /* 0x0000005831317220 */ /* 0x080fe20000400000 */
[-C--:B------:R-:W-:Y:S01]  /*5200*/  FMUL R51, R51, R88.reuse ;  /* 0x0000005833337220 */ /* 0x080fe20000400000 */
[-C--:B------:R-:W-:Y:S01]  /*5210*/  FMUL R53, R53, R88.reuse ;  /* 0x0000005835357220 */ /* 0x080fe20000400000 */
[----:B------:R-:W-:-:S05]  /*5220*/  FMUL R55, R55, R88 ;  /* 0x0000005837377220 */ /* 0x000fca0000400000 */
[----:B------:R0:W-:Y:S01]  /*5230*/  @P0 STG.E desc[UR36][R10.64+0x20], R5 ;  /* 0x000020050a000986 */ /* 0x0001e2000c101924 */
[----:B------:R-:W-:Y:S02]  /*5240*/  ISETP.GT.AND P0, PT, R3, 0x8, P2 ;  /* 0x000000080300780c */ /* 0x000fe40001704270 */
[----:B------:R-:W-:Y:S01]  /*5250*/  ISETP.GT.AND P2, PT, R4, 0x10, PT ;  /* 0x000000100400780c */ /* 0x000fe20003f44270 */
[----:B0-----:R-:W-:-:S10]  /*5260*/  FMUL R5, R66, R88 ;  /* 0x0000005842057220 */ /* 0x001fd40000400000 */
[----:B------:R-:W-:Y:S01]  /*5270*/  @P0 STG.E desc[UR36][R10.64+0x24], R63 ;  /* 0x0000243f0a000986 */ /* 0x000fe2000c101924 */
[----:B------:R-:W-:-:S13]  /*5280*/  ISETP.GT.AND P0, PT, R3, RZ, P2 ;  /* 0x000000ff0300720c */ /* 0x000fda0001704270 */
[----:B------:R0:W-:Y:S01]  /*5290*/  @P0 STG.E desc[UR36][R8.64+0x40], R13 ;  /* 0x0000400d08000986 */ /* 0x0001e2000c101924 */
[----:B------:R-:W-:Y:S01]  /*52a0*/  ISETP.GT.AND P0, PT, R3, RZ, P1 ;  /* 0x000000ff0300720c */ /* 0x000fe20000f04270 */
[----:B0-----:R-:W-:-:S12]  /*52b0*/  FMUL R13, R68, R88 ;  /* 0x00000058440d7220 */ /* 0x001fd80000400000 */
[----:B------:R-:W-:Y:S01]  /*52c0*/  @P0 STG.E desc[UR36][R8.64+0x44], R65 ;  /* 0x0000444108000986 */ /* 0x000fe2000c101924 */
[----:B------:R-:W-:Y:S02]  /*52d0*/  ISETP.GT.AND P0, PT, R3, 0x8, P2 ;  /* 0x000000080300780c */ /* 0x000fe40001704270 */
[----:B------:R-:W-:-:S11]  /*52e0*/  ISETP.GT.AND P2, PT, R4, 0x18, PT ;  /* 0x000000180400780c */ /* 0x000fd60003f44270 */
        /* <DEDUP_REMOVED lines=34> */
[----:B------:R-:W-:-:S13]  /*5510*/  ISETP.GT.AND P0, PT, R3, 0x8, P1 ;  /* 0x000000080300780c */ /* 0x000fda0000f04270 */
[----:B------:R0:W-:Y:S01]  /*5520*/  @P0 STG.E desc[UR36][R10.64+0xa0], R5 ;  /* 0x0000a0050a000986 */ /* 0x0001e2000c101924 */
[----:B------:R-:W-:Y:S01]  /*5530*/  ISETP.GT.AND P0, PT, R3, 0x8, P4 ;  /* 0x000000080300780c */ /* 0x000fe20002704270 */
[----:B0-----:R-:W-:-:S12]  /*5540*/  FMUL R5, R82, R88 ;  /* 0x0000005852057220 */ /* 0x001fd80000400000 */
[----:B------:R-:W-:Y:S01]  /*5550*/  @P0 STG.E desc[UR36][R10.64+0xa4], R79 ;  /* 0x0000a44f0a000986 */ /* 0x000fe2000c101924 */
[----:B------:R-:W-:-:S04]  /*5560*/  ISETP.GT.AND P0, PT, R4, 0x30, PT ;  /* 0x000000300400780c */ /* 0x000fc80003f04270 */
[----:B------:R-:W-:-:S13]  /*5570*/  ISETP.GT.AND P1, PT, R3, RZ, P0 ;  /* 0x000000ff0300720c */ /* 0x000fda0000724270 */
[----:B------:R-:W-:Y:S01]  /*5580*/  @P1 STG.E desc[UR36][R8.64+0xc0], R13 ;  /* 0x0000c00d08001986 */ /* 0x000fe2000c101924 */
[----:B------:R-:W-:-:S13]  /*5590*/  ISETP.GT.AND P1, PT, R3, RZ, P3 ;  /* 0x000000ff0300720c */ /* 0x000fda0001f24270 */
[----:B------:R-:W-:Y:S01]  /*55a0*/  @P1 STG.E desc[UR36][R8.64+0xc4], R81 ;  /* 0x0000c45108001986 */ /* 0x000fe2000c101924 */
[----:B------:R-:W-:-:S13]  /*55b0*/  ISETP.GT.AND P1, PT, R3, 0x8, P0 ;  /* 0x000000080300780c */ /* 0x000fda0000724270 */
[----:B------:R0:W-:Y:S01]  /*55c0*/  @P1 STG.E desc[UR36][R10.64+0xc0], R5 ;  /* 0x0000c0050a001986 */ /* 0x0001e2000c101924 */
[----:B------:R-:W-:Y:S01]  /*55d0*/  ISETP.GT.AND P1, PT, R3, 0x8, P3 ;  /* 0x000000080300780c */ /* 0x000fe20001f24270 */
[----:B0-----:R-:W-:-:S12]  /*55e0*/  FMUL R5, R86, R88 ;  /* 0x0000005856057220 */ /* 0x001fd80000400000 */
[----:B------:R-:W-:Y:S01]  /*55f0*/  @P1 STG.E desc[UR36][R10.64+0xc4], R83 ;  /* 0x0000c4530a001986 */ /* 0x000fe2000c101924 */
[----:B------:R-:W-:-:S05]  /*5600*/  IADD3 R14, P1, R91, R10, RZ ;  /* 0x0000000a5b0e7210 */ /* 0x000fca0007f3e0ff */
[----:B------:R-:W-:Y:S01]  /*5610*/  IMAD.X R15, R115, 0x1, R11, P1 ;  /* 0x00000001730f7824 */ /* 0x000fe200008e060b */
[----:B------:R-:W-:-:S13]  /*5620*/  ISETP.GT.AND P1, PT, R3, RZ, P2 ;  /* 0x000000ff0300720c */ /* 0x000fda0001724270 */
[----:B------:R0:W-:Y:S01]  /*5630*/  @P1 STG.E desc[UR36][R8.64+0xe0], R23 ;  /* 0x0000e01708001986 */ /* 0x0001e2000c101924 */
[----:B------:R-:W-:-:S05]  /*5640*/  IADD3 R20, P1, R91, R10, RZ ;  /* 0x0000000a5b147210 */ /* 0x000fca0007f3e0ff */
[----:B------:R-:W-:Y:S01]  /*5650*/  IMAD.X R21, R115, 0x1, R11, P1 ;  /* 0x0000000173157824 */ /* 0x000fe200008e060b */
[----:B------:R-:W-:-:S04]  /*5660*/  IADD3 R12, P1, R91, R8, RZ ;  /* 0x000000085b0c7210 */ /* 0x000fc80007f3e0ff */
[----:B------:R-:W-:Y:S01]  /*5670*/  IADD3.X R13, R115, R9, RZ, P1, !PT ;  /* 0x00000009730d7210 */ /* 0x000fe20000ffe4ff */
[----:B0-----:R-:W-:Y:S01]  /*5680*/  FMUL R23, R24, R88 ;  /* 0x0000005818177220 */ /* 0x001fe20000400000 */
[----:B------:R-:W-:-:S04]  /*5690*/  ISETP.GT.AND P1, PT, R4, 0x39, PT ;  /* 0x000000390400780c */ /* 0x000fc80003f24270 */
[----:B------:R-:W-:-:S13]  /*56a0*/  ISETP.GT.AND P6, PT, R3, RZ, P1 ;  /* 0x000000ff0300720c */ /* 0x000fda0000fc4270 */
[----:B------:R-:W-:Y:S01]  /*56b0*/  @P6 STG.E desc[UR36][R8.64+0xe4], R85 ;  /* 0x0000e45508006986 */ /* 0x000fe2000c101924 */
[----:B------:R-:W-:-:S13]  /*56c0*/  ISETP.GT.AND P6, PT, R3, 0x8, P2 ;  /* 0x000000080300780c */ /* 0x000fda00017c4270 */
[----:B------:R0:W-:Y:S01]  /*56d0*/  @P6 STG.E desc[UR36][R10.64+0xe0], R5 ;  /* 0x0000e0050a006986 */ /* 0x0001e2000c101924 */
[----:B------:R-:W-:Y:S01]  /*56e0*/  ISETP.GT.AND P6, PT, R3, 0x8, P1 ;  /* 0x000000080300780c */ /* 0x000fe20000fc4270 */
[----:B0-----:R-:W-:-:S12]  /*56f0*/  FMUL R5, R26, R88 ;  /* 0x000000581a057220 */ /* 0x001fd80000400000 */
[----:B------:R0:W-:Y:S01]  /*5700*/  @P6 STG.E desc[UR36][R10.64+0xe4], R87 ;  /* 0x0000e4570a006986 */ /* 0x0001e2000c101924 */
[C---:B------:R-:W-:Y:S02]  /*5710*/  ISETP.GT.AND P6, PT, R3.reuse, 0x80, P5 ;  /* 0x000000800300780c */ /* 0x040fe40002fc4270 */
[----:B------:R-:W-:Y:S01]  /*5720*/  ISETP.GT.AND P5, PT, R3, 0x88, P5 ;  /* 0x000000880300780c */ /* 0x000fe20002fa4270 */
[----:B0-----:R-:W-:-:S10]  /*5730*/  FMUL R11, R28, R88 ;  /* 0x000000581c0b7220 */ /* 0x001fd40000400000 */
[----:B------:R-:W-:Y:S01]  /*5740*/  @P6 STG.E desc[UR36][R12.64], R23 ;  /* 0x000000170c006986 */ /* 0x000fe2000c101924 */
[----:B------:R-:W-:-:S04]  /*5750*/  ISETP.GT.AND P6, PT, R4, 0x1, PT ;  /* 0x000000010400780c */ /* 0x000fc80003fc4270 */
[----:B------:R-:W-:-:S13]  /*5760*/  ISETP.GT.AND P6, PT, R3, 0x80, P6 ;  /* 0x000000800300780c */ /* 0x000fda00037c4270 */
[----:B------:R-:W-:Y:S02]  /*5770*/  @P6 IMAD.MOV.U32 R8, RZ, RZ, R12 ;  /* 0x000000ffff086224 */ /* 0x000fe400078e000c */
[----:B------:R-:W-:-:S05]  /*5780*/  @P6 IMAD.MOV.U32 R9, RZ, RZ, R13 ;  /* 0x000000ffff096224 */ /* 0x000fca00078e000d */
[----:B------:R-:W-:Y:S01]  /*5790*/  @P6 STG.E desc[UR36][R8.64+0x4], R25 ;  /* 0x0000041908006986 */ /* 0x000fe2000c101924 */
[----:B------:R-:W-:-:S03]  /*57a0*/  ISETP.GT.AND P6, PT, R4, 0x1, PT ;  /* 0x000000010400780c */ /* 0x000fc60003fc4270 */
[----:B------:R0:W-:Y:S01]  /*57b0*/  @P5 STG.E desc[UR36][R14.64], R5 ;  /* 0x000000050e005986 */ /* 0x0001e2000c101924 */
[----:B------:R-:W-:Y:S02]  /*57c0*/  ISETP.GT.AND P5, PT, R3, 0x88, P6 ;  /* 0x000000880300780c */ /* 0x000fe400037a4270 */
[----:B------:R-:W-:Y:S01]  /*57d0*/  ISETP.GT.AND P6, PT, R4, 0x8, PT ;  /* 0x000000080400780c */ /* 0x000fe20003fc4270 */
[----:B0-----:R-:W-:-:S10]  /*57e0*/  FMUL R5, R30, R88 ;  /* 0x000000581e057220 */ /* 0x001fd40000400000 */
[----:B------:R-:W-:Y:S01]  /*57f0*/  @P5 STG.E desc[UR36][R20.64+0x4], R27 ;  /* 0x0000041b14005986 */ /* 0x000fe2000c101924 */
[----:B------:R-:W-:Y:S02]  /*5800*/  ISETP.GT.AND P5, PT, R3, 0x80, P6 ;  /* 0x000000800300780c */ /* 0x000fe400037a4270 */
[----:B------:R-:W-:-:S11]  /*5810*/  ISETP.GT.AND P6, PT, R4, 0x9, PT ;  /* 0x000000090400780c */ /* 0x000fd60003fc4270 */
[----:B------:R-:W-:Y:S02]  /*5820*/  @P5 IMAD.MOV.U32 R8, RZ, RZ, R12 ;  /* 0x000000ffff085224 */ /* 0x000fe400078e000c */
[----:B------:R-:W-:-:S05]  /*5830*/  @P5 IMAD.MOV.U32 R9, RZ, RZ, R13 ;  /* 0x000000ffff095224 */ /* 0x000fca00078e000d */
[----:B------:R0:W-:Y:S01]  /*5840*/  @P5 STG.E desc[UR36][R8.64+0x20], R11 ;  /* 0x0000200b08005986 */ /* 0x0001e2000c101924 */
[----:B------:R-:W-:Y:S01]  /*5850*/  ISETP.GT.AND P5, PT, R3, 0x80, P6 ;  /* 0x000000800300780c */ /* 0x000fe200037a4270 */
[----:B0-----:R-:W-:-:S12]  /*5860*/  FMUL R11, R32, R88 ;  /* 0x00000058200b7220 */ /* 0x001fd80000400000 */
[----:B------:R-:W-:Y:S02]  /*5870*/  @P5 IMAD.MOV.U32 R8, RZ, RZ, R12 ;  /* 0x000000ffff085224 */ /* 0x000fe400078e000c */
[----:B------:R-:W-:-:S05]  /*5880*/  @P5 IMAD.MOV.U32 R9, RZ, RZ, R13 ;  /* 0x000000ffff095224 */ /* 0x000fca00078e000d */
[----:B------:R-:W-:Y:S01]  /*5890*/  @P5 STG.E desc[UR36][R8.64+0x24], R29 ;  /* 0x0000241d08005986 */ /* 0x000fe2000c101924 */
[----:B------:R-:W-:-:S04]  /*58a0*/  ISETP.GT.AND P5, PT, R4, 0x8, PT ;  /* 0x000000080400780c */ /* 0x000fc80003fa4270 */
[----:B------:R-:W-:-:S13]  /*58b0*/  ISETP.GT.AND P5, PT, R3, 0x88, P5 ;  /* 0x000000880300780c */ /* 0x000fda0002fa4270 */
        /* <DEDUP_REMOVED lines=12> */
[----:B------:R-:W-:Y:S01]  /*5980*/  @P5 MOV R8, R12 ;  /* 0x0000000c00085202 */ /* 0x000fe20000000f00 */
        /* <DEDUP_REMOVED lines=33> */
[----:B------:R-:W-:Y:S01]  /*5ba0*/  @P5 IMAD.MOV.U32 R8, RZ, RZ, R12 ;  /* 0x000000ffff085224 */ /* 0x000fe200078e000c */
[----:B------:R-:W-:-:S05]  /*5bb0*/  @P5 MOV R9, R13 ;  /* 0x0000000d00095202 */ /* 0x000fca0000000f00 */
[----:B------:R0:W-:Y:S01]  /*5bc0*/  @P5 STG.E desc[UR36][R8.64+0x84], R41 ;  /* 0x0000842908005986 */ /* 0x0001e2000c101924 */
[----:B------:R-:W-:-:S04]  /*5bd0*/  ISETP.GT.AND P5, PT, R4, 0x20, PT ;  /* 0x000000200400780c */ /* 0x000fc80003fa4270 */
[----:B------:R-:W-:Y:S01]  /*5be0*/  ISETP.GT.AND P5, PT, R3, 0x88, P5 ;  /* 0x000000880300780c */ /* 0x000fe20002fa4270 */
[----:B0-----:R-:W-:-:S12]  /*5bf0*/  FMUL R9, R46, R88 ;  /* 0x000000582e097220 */ /* 0x001fd80000400000 */
[----:B------:R0:W-:Y:S01]  /*5c00*/  @P5 STG.E desc[UR36][R6.64+0x80], R5 ;  /* 0x0000800506005986 */ /* 0x0001e2000c101924 */
[----:B------:R-:W-:Y:S02]  /*5c10*/  ISETP.GT.AND P5, PT, R3, 0x88, P6 ;  /* 0x000000880300780c */ /* 0x000fe400037a4270 */
[----:B------:R-:W-:-:S11]  /*5c20*/  ISETP.GT.AND P6, PT, R4, 0x28, PT ;  /* 0x000000280400780c */ /* 0x000fd60003fc4270 */
[----:B------:R-:W-:Y:S02]  /*5c30*/  @P5 IMAD.MOV.U32 R4, RZ, RZ, R6 ;  /* 0x000000ffff045224 */ /* 0x000fe400078e0006 */
[----:B0-----:R-:W-:-:S05]  /*5c40*/  @P5 IMAD.MOV.U32 R5, RZ, RZ, R7 ;  /* 0x000000ffff055224 */ /* 0x001fca00078e0007 */
[----:B------:R0:W-:Y:S01]  /*5c50*/  @P5 STG.E desc[UR36][R4.64+0x84], R43 ;  /* 0x0000842b04005986 */ /* 0x0001e2000c101924 */
[----:B------:R-:W-:-:S13]  /*5c60*/  ISETP.GT.AND P5, PT, R3, 0x80, P6 ;  /* 0x000000800300780c */ /* 0x000fda00037a4270 */
[----:B0-----:R-:W-:Y:S02]  /*5c70*/  @P5 IMAD.MOV.U32 R4, RZ, RZ, R12 ;  /* 0x000000ffff045224 */ /* 0x001fe400078e000c */
[----:B------:R-:W-:-:S05]  /*5c80*/  @P5 IMAD.MOV.U32 R5, RZ, RZ, R13 ;  /* 0x000000ffff055224 */ /* 0x000fca00078e000d */
[----:B------:R0:W-:Y:S01]  /*5c90*/  @P5 STG.E desc[UR36][R4.64+0xa0], R11 ;  /* 0x0000a00b04005986 */ /* 0x0001e2000c101924 */
[C---:B------:R-:W-:Y:S02]  /*5ca0*/  ISETP.GT.AND P5, PT, R3.reuse, 0x80, P4 ;  /* 0x000000800300780c */ /* 0x040fe400027a4270 */
[----:B------:R-:W-:Y:S01]  /*5cb0*/  ISETP.GT.AND P4, PT, R3, 0x88, P4 ;  /* 0x000000880300780c */ /* 0x000fe20002784270 */
[----:B0-----:R-:W-:-:S10]  /*5cc0*/  FMUL R11, R48, R88 ;  /* 0x00000058300b7220 */ /* 0x001fd40000400000 */
[----:B------:R-:W-:Y:S02]  /*5cd0*/  @P5 IMAD.MOV.U32 R4, RZ, RZ, R12 ;  /* 0x000000ffff045224 */ /* 0x000fe400078e000c */
[----:B------:R-:W-:-:S05]  /*5ce0*/  @P5 IMAD.MOV.U32 R5, RZ, RZ, R13 ;  /* 0x000000ffff055224 */ /* 0x000fca00078e000d */
[----:B------:R0:W-:Y:S01]  /*5cf0*/  @P5 STG.E desc[UR36][R4.64+0xa4], R45 ;  /* 0x0000a42d04005986 */ /* 0x0001e2000c101924 */
[----:B------:R-:W-:-:S13]  /*5d00*/  ISETP.GT.AND P5, PT, R3, 0x88, P6 ;  /* 0x000000880300780c */ /* 0x000fda00037a4270 */
[----:B0-----:R-:W-:Y:S02]  /*5d10*/  @P5 IMAD.MOV.U32 R4, RZ, RZ, R6 ;  /* 0x000000ffff045224 */ /* 0x001fe400078e0006 */
[----:B------:R-:W-:-:S05]  /*5d20*/  @P5 IMAD.MOV.U32 R5, RZ, RZ, R7 ;  /* 0x000000ffff055224 */ /* 0x000fca00078e0007 */
[----:B------:R0:W-:Y:S02]  /*5d30*/  @P5 STG.E desc[UR36][R4.64+0xa0], R9 ;  /* 0x0000a00904005986 */ /* 0x0001e4000c101924 */
[----:B0-----:R-:W-:Y:S01]  /*5d40*/  @P4 MOV R4, R6 ;  /* 0x0000000600044202 */ /* 0x001fe20000000f00 */
[----:B------:R-:W-:Y:S02]  /*5d50*/  @P4 IMAD.MOV.U32 R5, RZ, RZ, R7 ;  /* 0x000000ffff054224 */ /* 0x000fe400078e0007 */
[----:B------:R-:W-:-:S03]  /*5d60*/  FMUL R9, R50, R88 ;  /* 0x0000005832097220 */ /* 0x000fc60000400000 */
[----:B------:R0:W-:Y:S01]  /*5d70*/  @P4 STG.E desc[UR36][R4.64+0xa4], R47 ;  /* 0x0000a42f04004986 */ /* 0x0001e2000c101924 */
[C---:B------:R-:W-:Y:S02]  /*5d80*/  ISETP.GT.AND P4, PT, R3.reuse, 0x80, P0 ;  /* 0x000000800300780c */ /* 0x040fe40000784270 */
[----:B------:R-:W-:-:S11]  /*5d90*/  ISETP.GT.AND P0, PT, R3, 0x88, P0 ;  /* 0x000000880300780c */ /* 0x000fd60000704270 */
        /* <DEDUP_REMOVED lines=9> */
[C---:B------:R-:W-:Y:S02]  /*5e30*/  ISETP.GT.AND P4, PT, R3.reuse, 0x80, P2 ;  /* 0x000000800300780c */ /* 0x040fe40001784270 */
[----:B------:R-:W-:Y:S01]  /*5e40*/  ISETP.GT.AND P2, PT, R3, 0x88, P2 ;  /* 0x000000880300780c */ /* 0x000fe20001744270 */
[----:B0-----:R-:W-:Y:S02]  /*5e50*/  @P0 IMAD.MOV.U32 R4, RZ, RZ, R6 ;  /* 0x000000ffff040224 */ /* 0x001fe400078e0006 */
[----:B------:R-:W-:-:S05]  /*5e60*/  @P0 IMAD.MOV.U32 R5, RZ, RZ, R7 ;  /* 0x000000ffff050224 */ /* 0x000fca00078e0007 */
[----:B------:R0:W-:Y:S01]  /*5e70*/  @P0 STG.E desc[UR36][R4.64+0xc0], R9 ;  /* 0x0000c00904000986 */ /* 0x0001e2000c101924 */
[C---:B------:R-:W-:Y:S02]  /*5e80*/  ISETP.GT.AND P0, PT, R3.reuse, 0x80, P1 ;  /* 0x000000800300780c */ /* 0x040fe40000f04270 */
[----:B------:R-:W-:Y:S01]  /*5e90*/  ISETP.GT.AND P1, PT, R3, 0x88, P1 ;  /* 0x000000880300780c */ /* 0x000fe20000f24270 */
[----:B------:R-:W-:Y:S01]  /*5ea0*/  FMUL R3, R52, R88 ;  /* 0x0000005834037220 */ /* 0x000fe20000400000 */
[----:B0-----:R-:W-:Y:S01]  /*5eb0*/  @P3 IMAD.MOV.U32 R4, RZ, RZ, R6 ;  /* 0x000000ffff043224 */ /* 0x001fe200078e0006 */
[----:B------:R-:W-:-:S05]  /*5ec0*/  @P3 MOV R5, R7 ;  /* 0x0000000700053202 */ /* 0x000fca0000000f00 */
[----:B------:R0:W-:Y:S02]  /*5ed0*/  @P3 STG.E desc[UR36][R4.64+0xc4], R51 ;  /* 0x0000c43304003986 */ /* 0x0001e4000c101924 */
[----:B0-----:R-:W-:Y:S02]  /*5ee0*/  @P4 IMAD.MOV.U32 R4, RZ, RZ, R12 ;  /* 0x000000ffff044224 */ /* 0x001fe400078e000c */
[----:B------:R-:W-:-:S05]  /*5ef0*/  @P4 IMAD.MOV.U32 R5, RZ, RZ, R13 ;  /* 0x000000ffff054224 */ /* 0x000fca00078e000d */
[----:B------:R0:W-:Y:S04]  /*5f00*/  @P4 STG.E desc[UR36][R4.64+0xe0], R3 ;  /* 0x0000e00304004986 */ /* 0x0001e8000c101924 */
[----:B------:R1:W-:Y:S01]  /*5f10*/  @P0 STG.E desc[UR36][R12.64+0xe4], R53 ;  /* 0x0000e4350c000986 */ /* 0x0003e2000c101924 */
[----:B0-----:R-:W-:Y:S02]  /*5f20*/  @P2 IMAD.MOV.U32 R4, RZ, RZ, R6 ;  /* 0x000000ffff042224 */ /* 0x001fe400078e0006 */
[----:B------:R-:W-:-:S05]  /*5f30*/  @P2 IMAD.MOV.U32 R5, RZ, RZ, R7 ;  /* 0x000000ffff052224 */ /* 0x000fca00078e0007 */
[----:B------:R1:W-:Y:S04]  /*5f40*/  @P2 STG.E desc[UR36][R4.64+0xe0], R11 ;  /* 0x0000e00b04002986 */ /* 0x0003e8000c101924 */
[----:B------:R1:W-:Y:S02]  /*5f50*/  @P1 STG.E desc[UR36][R6.64+0xe4], R55 ;  /* 0x0000e43706001986 */ /* 0x0003e4000c101924 */
.L_x_158:
[----:B------:R-:W-:Y:S05]  /*5f60*/  BSYNC B0 ;  /* 0x0000000000007941 */ /* 0x000fea0003800000 */
.L_x_34:
[----:B------:R-:W-:Y:S01]  /*5f70*/  ULDC UR4, c[0x0][0xc] ;  /* 0x0000030000047ab9 */ /* 0x000fe20000000800 */
[----:B------:R-:W-:Y:S01]  /*5f80*/  ULDC UR5, c[0x0][0x10] ;  /* 0x0000040000057ab9 */ /* 0x000fe20000000800 */
[----:B------:R-:W2:Y:S01]  /*5f90*/  LDC R3, c[0x0][0x14] ;  /* 0x00000500ff037b82 */ /* 0x000ea20000000800 */
[----:B------:R-:W-:Y:S01]  /*5fa0*/  UIMAD.WIDE.U32 UR4, UR4, UR5, URZ ;  /* 0x00000005040472a5 */ /* 0x000fe2000f8e003f */
[----:B------:R-:W-:Y:S02]  /*5fb0*/  IMAD.MOV.U32 R91, RZ, RZ, -0x1 ;  /* 0xffffffffff5b7424 */ /* 0x000fe400078e00ff */
[----:B------:R-:W-:-:S03]  /*5fc0*/  IMAD.MOV.U32 R23, RZ, RZ, -0x1 ;  /* 0xffffffffff177424 */ /* 0x000fc600078e00ff */
[----:B--2---:R-:W-:-:S04]  /*5fd0*/  IMAD.WIDE.U32 R16, R3, UR4, R16 ;  /* 0x0000000403107c25 */ /* 0x004fc8000f8e0010 */
[----:B------:R-:W-:Y:S01]  /*5fe0*/  IMAD R3, R3, UR5, RZ ;  /* 0x0000000503037c24 */ /* 0x000fe2000f8e02ff */
[----:B------:R-:W-:Y:S02]  /*5ff0*/  ULDC.64 UR4, c[0x0][0x650] ;  /* 0x0001940000047ab9 */ /* 0x000fe40000000a00 */
[----:B------:R-:W-:Y:S01]  /*6000*/  ISETP.GE.U32.AND P0, PT, R16, UR4, PT ;  /* 0x0000000410007c0c */ /* 0x000fe2000bf06070 */
[--C-:B------:R-:W-:Y:S01]  /*6010*/  IMAD.IADD R17, R17, 0x1, R3.reuse ;  /* 0x0000000111117824 */ /* 0x100fe200078e0203 */
[----:B------:R-:W-:-:S04]  /*6020*/  PRMT R3, RZ, 0x7610, R3 ;  /* 0x00007610ff037816 */ /* 0x000fc80000000003 */
[----:B------:R-:W-:-:S13]  /*6030*/  ISETP.GE.U32.AND.EX P0, PT, R17, UR5, PT, P0 ;  /* 0x0000000511007c0c */ /* 0x000fda000bf06100 */
[----:B------:R-:W-:Y:S05]  /*6040*/  @P0 BRA `(.L_x_159) ;  /* 0x0000000400640947 */ /* 0x000fea0003800000 */
[----:B-1-3--:R-:W1:Y:S01]  /*6050*/  S2R R12, SR_CTAID.X ;  /* 0x00000000000c7919 */ /* 0x00ae620000002500 */
[----:B------:R-:W2:Y:S01]  /*6060*/  LDC.64 R10, c[0x0][0x628] ;  /* 0x00018a00ff0a7b82 */ /* 0x000ea20000000a00 */
[----:B------:R-:W-:Y:S01]  /*6070*/  ULDC UR4, c[0x0][0x150] ;  /* 0x0000540000047ab9 */ /* 0x000fe20000000800 */
[----:B------:R-:W-:Y:S01]  /*6080*/  IMAD.MOV.U32 R8, RZ, RZ, R16 ;  /* 0x000000ffff087224 */ /* 0x000fe200078e0010 */
[----:B------:R-:W3:Y:S01]  /*6090*/  S2R R24, SR_CTAID.Y ;  /* 0x0000000000187919 */ /* 0x000ee20000002600 */
[----:B0-----:R-:W-:-:S04]  /*60a0*/  MOV R9, R17 ;  /* 0x0000001100097202 */ /* 0x001fc80000000f00 */
[----:B----4-:R-:W0:Y:S08]  /*60b0*/  LDC R21, c[0x0][0x144] ;  /* 0x00005100ff157b82 */ /* 0x010e300000000800 */
[----:B------:R-:W4:Y:S08]  /*60c0*/  LDC R0, c[0x0][0x630] ;  /* 0x00018c00ff007b82 */ /* 0x000f300000000800 */
[----:B------:R-:W0:Y:S01]  /*60d0*/  LDC.64 R14, c[0x0][0x620] ;  /* 0x00018800ff0e7b82 */ /* 0x000e220000000a00 */
[----:B--2---:R-:W-:-:S04]  /*60e0*/  ISETP.NE.U32.AND P0, PT, R10, RZ, PT ;  /* 0x000000ff0a00720c */ /* 0x004fc80003f05070 */
[----:B------:R-:W-:Y:S02]  /*60f0*/  ISETP.NE.AND.EX P0, PT, R11, RZ, PT, P0 ;  /* 0x000000ff0b00720c */ /* 0x000fe40003f05300 */
[----:B-1----:R-:W-:-:S05]  /*6100*/  I2FP.F32.U32 R3, R12 ;  /* 0x0000000c00037245 */ /* 0x002fca0000201000 */
[----:B------:R-:W-:-:S04]  /*6110*/  FMUL R3, R3, UR4 ;  /* 0x0000000403037c20 */ /* 0x000fc80008400000 */
[----:B------:R1:W2:Y:S02]  /*6120*/  F2I.U32.TRUNC.NTZ R20, R3 ;  /* 0x0000000300147305 */ /* 0x0002a4000020f000 */
[----:B---34-:R-:W-:Y:S05]  /*6130*/  @!P0 BRA `(.L_x_160) ;  /* 0x0000000000288947 */ /* 0x018fea0003800000 */
[----:B-1----:R-:W1:Y:S02]  /*6140*/  LDC R3, c[0x0][0x634] ;  /* 0x00018d00ff037b82 */ /* 0x002e640000000800 */
[----:B-1----:R-:W-:-:S05]  /*6150*/  IADD3 R3, P0, R16, R3, RZ ;  /* 0x0000000310037210 */ /* 0x002fca0007f1e0ff */
        /* <DEDUP_REMOVED lines=8> */
.L_x_160:
[----:B------:R-:W3:Y:S01]  /*61e0*/  LDC.64 R28, c[0x0][0x640] ;  /* 0x00019000ff1c7b82 */ /* 0x000ee20000000a00 */
[-CC-:B------:R-:W-:Y:S01]  /*61f0*/  SHF.R.U64 R23, R8, R0.reuse, R9.reuse ;  /* 0x0000000008177219 */ /* 0x180fe20000001209 */
[----:B--2---:R-:W-:Y:S01]  /*6200*/  IMAD.MOV R20, RZ, RZ, -R20 ;  /* 0x000000ffff147224 */ /* 0x004fe200078e0a14 */
[----:B------:R-:W-:Y:S01]  /*6210*/  SHF.R.U32.HI R0, RZ, R0, R9 ;  /* 0x00000000ff007219 */ /* 0x000fe20000011609 */
[----:B------:R-:W-:Y:S01]  /*6220*/  ULDC UR4, c[0x0][0x154] ;  /* 0x0000550000047ab9 */ /* 0x000fe20000000800 */
[----:B-1----:R-:W-:Y:S01]  /*6230*/  IADD3 R3, P0, RZ, -R23, RZ ;  /* 0x80000017ff037210 */ /* 0x002fe20007f1e0ff */
[----:B0-----:R-:W-:Y:S02]  /*6240*/  IMAD R21, R21, R20, R12 ;  /* 0x0000001415157224 */ /* 0x001fe400078e020c */
[----:B------:R-:W0:Y:S01]  /*6250*/  LDC R6, c[0x0][0x618] ;  /* 0x00018600ff067b82 */ /* 0x000e220000000800 */
[----:B------:R-:W-:Y:S02]  /*6260*/  IMAD.MOV.U32 R7, RZ, RZ, 0x1 ;  /* 0x00000001ff077424 */ /* 0x000fe400078e00ff */
[----:B------:R-:W-:-:S04]  /*6270*/  IMAD.X R5, RZ, RZ, ~R0, P0 ;  /* 0x000000ffff057224 */ /* 0x000fc800000e0e00 */
[-C--:B------:R-:W-:Y:S01]  /*6280*/  IMAD R0, R5, R14.reuse, RZ ;  /* 0x0000000e05007224 */ /* 0x080fe200078e02ff */
[----:B------:R-:W1:Y:S01]  /*6290*/  LDC R8, c[0x0][0x608] ;  /* 0x00018200ff087b82 */ /* 0x000e620000000800 */
[----:B------:R-:W-:-:S04]  /*62a0*/  IMAD.WIDE.U32 R4, R3, R14, R16 ;  /* 0x0000000e03047225 */ /* 0x000fc800078e0010 */
[----:B------:R-:W-:Y:S01]  /*62b0*/  IMAD R3, R3, R15, R0 ;  /* 0x0000000f03037224 */ /* 0x000fe200078e0200 */
[----:B------:R-:W-:Y:S02]  /*62c0*/  I2FP.F32.U32 R0, R24 ;  /* 0x0000001800007245 */ /* 0x000fe40000201000 */
[----:B------:R-:W2:Y:S01]  /*62d0*/  LDC R26, c[0x0][0x658] ;  /* 0x00019600ff1a7b82 */ /* 0x000ea20000000800 */
[----:B------:R-:W-:Y:S01]  /*62e0*/  IMAD.IADD R3, R5, 0x1, R3 ;  /* 0x0000000105037824 */ /* 0x000fe200078e0203 */
[----:B---3--:R-:W-:Y:S01]  /*62f0*/  ISETP.NE.U32.AND P0, PT, R28, RZ, PT ;  /* 0x000000ff1c00720c */ /* 0x008fe20003f05070 */
[----:B------:R-:W-:Y:S01]  /*6300*/  FMUL R0, R0, UR4 ;  /* 0x0000000400007c20 */ /* 0x000fe20008400000 */
[----:B------:R-:W-:Y:S02]  /*6310*/  IMAD.MOV.U32 R5, RZ, RZ, -0x1 ;  /* 0xffffffffff057424 */ /* 0x000fe400078e00ff */
[----:B------:R-:W-:Y:S01]  /*6320*/  ISETP.NE.AND.EX P0, PT, R29, RZ, PT, P0 ;  /* 0x000000ff1d00720c */ /* 0x000fe20003f05300 */
[----:B------:R3:W4:Y:S01]  /*6330*/  F2I.U32.TRUNC.NTZ R13, R0 ;  /* 0x00000000000d7305 */ /* 0x000722000020f000 */
[----:B------:R-:W3:Y:S01]  /*6340*/  LDC R15, c[0x0][0x148] ;  /* 0x00005200ff0f7b82 */ /* 0x000ee20000000800 */
[----:B0-----:R-:W-:-:S02]  /*6350*/  SHF.R.U64 R12, R4, R6, R3 ;  /* 0x00000006040c7219 */ /* 0x001fc40000001203 */
[----:B------:R-:W-:-:S05]  /*6360*/  SHF.R.U32.HI R3, RZ, R6, R3 ;  /* 0x00000006ff037219 */ /* 0x000fca0000011603 */
[----:B------:R-:W0:Y:S01]  /*6370*/  LDC R20, c[0x0][0x600] ;  /* 0x00018000ff147b82 */ /* 0x000e220000000800 */
[-CC-:B-1----:R-:W-:Y:S02]  /*6380*/  SHF.R.U64 R10, R12, R8.reuse, R3.reuse ;  /* 0x000000080c0a7219 */ /* 0x182fe40000001203 */
[----:B------:R-:W-:-:S05]  /*6390*/  SHF.R.U32.HI R3, RZ, R8, R3 ;  /* 0x00000008ff037219 */ /* 0x000fca0000011603 */
[----:B------:R-:W1:Y:S01]  /*63a0*/  LDC R27, c[0x0][0x648] ;  /* 0x00019200ff1b7b82 */ /* 0x000e620000000800 */
[-C--:B--2---:R-:W-:Y:S02]  /*63b0*/  SHF.L.U32 R4, R5, R26.reuse, RZ ;  /* 0x0000001a05047219 */ /* 0x084fe400000006ff */
[-CC-:B------:R-:W-:Y:S02]  /*63c0*/  SHF.R.U64 R14, R10, R26.reuse, R3.reuse ;  /* 0x0000001a0a0e7219 */ /* 0x180fe40000001203 */
[----:B------:R-:W-:Y:S02]  /*63d0*/  SHF.R.U32.HI R5, RZ, R26, R3 ;  /* 0x0000001aff057219 */ /* 0x000fe40000011603 */
[----:B------:R-:W-:Y:S01]  /*63e0*/  LOP3.LUT R25, RZ, R4, RZ, 0x33, !PT ;  /* 0x00000004ff197212 */ /* 0x000fe200078e33ff */
[----:B------:R-:W2:Y:S01]  /*63f0*/  LDC R30, c[0x0][0x638] ;  /* 0x00018e00ff1e7b82 */ /* 0x000ea20000000800 */
[----:B------:R-:W-:Y:S02]  /*6400*/  SHF.L.U32 R26, R7, R26, RZ ;  /* 0x0000001a071a7219 */ /* 0x000fe400000006ff */
[----:B------:R-:W-:-:S05]  /*6410*/  MOV R4, R14 ;  /* 0x0000000e00047202 */ /* 0x000fca0000000f00 */
[----:B------:R-:W0:Y:S01]  /*6420*/  LDC R31, c[0x0][0x610] ;  /* 0x00018400ff1f7b82 */ /* 0x000e220000000800 */
[----:B----4-:R-:W-:Y:S05]  /*6430*/  @!P0 BRA `(.L_x_161) ;  /* 0x0000000000288947 */ /* 0x010fea0003800000 */
        /* <DEDUP_REMOVED lines=10> */
.L_x_161:
[----:B------:R-:W-:Y:S01]  /*64e0*/  ISETP.NE.AND P0, PT, R2, 0x1, PT ;  /* 0x000000010200780c */ /* 0x000fe20003f05270 */
[----:B0-----:R-:W-:Y:S01]  /*64f0*/  VIADD R7, R20, 0xffffffff ;  /* 0xffffffff14077836 */ /* 0x001fe20000000000 */
[----:B-1-3--:R-:W-:Y:S01]  /*6500*/  SHF.R.U64 R0, R4, R27, R5 ;  /* 0x0000001b04007219 */ /* 0x00afe20000001205 */
[----:B------:R-:W-:Y:S01]  /*6510*/  IMAD.MOV R13, RZ, RZ, -R13 ;  /* 0x000000ffff0d7224 */ /* 0x000fe200078e0a0d */
[----:B------:R-:W-:Y:S01]  /*6520*/  LOP3.LUT R5, R10, R25, RZ, 0xc0, !PT ;  /* 0x000000190a057212 */ /* 0x000fe200078ec0ff */
[----:B------:R-:W-:Y:S01]  /*6530*/  IMAD.MOV.U32 R4, RZ, RZ, 0x1 ;  /* 0x00000001ff047424 */ /* 0x000fe200078e00ff */
[----:B------:R-:W-:Y:S01]  /*6540*/  LOP3.LUT R12, R12, R7, RZ, 0xc0, !PT ;  /* 0x000000070c0c7212 */ /* 0x000fe200078ec0ff */
[----:B------:R-:W-:Y:S02]  /*6550*/  IMAD.MOV R3, RZ, RZ, -R0 ;  /* 0x000000ffff037224 */ /* 0x000fe400078e0a00 */
[----:B------:R-:W-:Y:S02]  /*6560*/  IMAD R0, R26, R0, R5 ;  /* 0x000000001a007224 */ /* 0x000fe400078e0205 */
[----:B--2---:R-:W-:-:S02]  /*6570*/  IMAD R3, R3, R30, R14 ;  /* 0x0000001e03037224 */ /* 0x004fc400078e020e */
[----:B------:R-:W-:Y:S02]  /*6580*/  @P0 IMAD R21, R15, R13, R24 ;  /* 0x0000000d0f150224 */ /* 0x000fe400078e0218 */
[----:B------:R-:W-:Y:S01]  /*6590*/  IMAD R5, R3, R20, R12 ;  /* 0x0000001403057224 */ /* 0x000fe200078e020c */
[----:B------:R-:W-:Y:S01]  /*65a0*/  PRMT R3, R4, 0x7610, R3 ;  /* 0x0000761004037816 */ /* 0x000fe20000000003 */
[----:B------:R-:W-:-:S05]  /*65b0*/  IMAD R0, R0, R31, R21 ;  /* 0x0000001f00007224 */ /* 0x000fca00078e0215 */
[----:B------:R-:W-:Y:S02]  /*65c0*/  SEL R91, R5, R0, !P0 ;  /* 0x00000000055b7207 */ /* 0x000fe40004000000 */
[----:B------:R-:W-:-:S07]  /*65d0*/  SEL R0, R0, R5, !P0 ;  /* 0x0000000500007207 */ /* 0x000fce0004000000 */
.L_x_159:
[----:B------:R-:W-:Y:S01]  /*65e0*/  LOP3.LUT P0, RZ, R3, 0xff, RZ, 0xc0, !PT ;  /* 0x000000ff03ff7812 */ /* 0x000fe2000780c0ff */
[----:B------:R-:W-:-:S12]  /*65f0*/  IMAD.MOV.U32 R90, RZ, RZ, R0 ;  /* 0x000000ffff5a7224 */ /* 0x000fd800078e0000 */
[----:B------:R-:W-:Y:S05]  /*6600*/  @P0 BRA `(.L_x_162) ;  /* 0xffffffa800ec0947 */ /* 0x000fea000383ffff */
[----:B------:R-:W-:Y:S05]  /*6610*/  EXIT ;  /* 0x000000000000794d */ /* 0x000fea0003800000 */
.L_x_7:
[----:B0-----:R-:W-:Y:S01]  /*6620*/  ULDC.64 UR4, c[0x0][0x650] ;  /* 0x0001940000047ab9 */ /* 0x001fe20000000a00 */
        /* <DEDUP_REMOVED lines=25> */
.L_x_164:
[----:B------:R-:W0:Y:S01]  /*67c0*/  LDC.64 R28, c[0x0][0x640] ;  /* 0x00019000ff1c7b82 */ /* 0x000e220000000a00 */
[-CC-:B------:R-:W-:Y:S01]  /*67d0*/  SHF.R.U64 R22, R12, R6.reuse, R13.reuse ;  /* 0x000000060c167219 */ /* 0x180fe2000000120d */
[----:B------:R-:W-:Y:S01]  /*67e0*/  IMAD.MOV.U32 R30, RZ, RZ, 0x1 ;  /* 0x00000001ff1e7424 */ /* 0x000fe200078e00ff */
[----:B------:R-:W-:Y:S02]  /*67f0*/  SHF.R.U32.HI R6, RZ, R6, R13 ;  /* 0x00000006ff067219 */ /* 0x000fe4000001160d */
[----:B------:R-:W-:-:S03]  /*6800*/  IADD3 R11, P0, RZ, -R22, RZ ;  /* 0x80000016ff0b7210 */ /* 0x000fc60007f1e0ff */
[----:B------:R-:W1:Y:S02]  /*6810*/  LDC R10, c[0x0][0x618] ;  /* 0x00018600ff0a7b82 */ /* 0x000e640000000800 */
[----:B------:R-:W-:-:S04]  /*6820*/  IMAD.X R9, RZ, RZ, ~R6, P0 ;  /* 0x000000ffff097224 */ /* 0x000fc800000e0e06 */
[-C--:B------:R-:W-:Y:S02]  /*6830*/  IMAD R6, R9, R24.reuse, RZ ;  /* 0x0000001809067224 */ /* 0x080fe400078e02ff */
[----:B------:R-:W2:Y:S01]  /*6840*/  LDC R12, c[0x0][0x608] ;  /* 0x00018200ff0c7b82 */ /* 0x000ea20000000800 */
[----:B------:R-:W-:-:S04]  /*6850*/  IMAD.WIDE.U32 R8, R11, R24, R16 ;  /* 0x000000180b087225 */ /* 0x000fc800078e0010 */
[----:B------:R-:W-:-:S03]  /*6860*/  IMAD R11, R11, R25, R6 ;  /* 0x000000190b0b7224 */ /* 0x000fc600078e0206 */
[----:B------:R-:W3:Y:S01]  /*6870*/  LDC R27, c[0x0][0x658] ;  /* 0x00019600ff1b7b82 */ /* 0x000ee20000000800 */
[----:B0-----:R-:W-:Y:S02]  /*6880*/  ISETP.NE.U32.AND P0, PT, R28, RZ, PT ;  /* 0x000000ff1c00720c */ /* 0x001fe40003f05070 */
[----:B------:R-:W-:Y:S02]  /*6890*/  IADD3 R9, R9, R11, RZ ;  /* 0x0000000b09097210 */ /* 0x000fe40007ffe0ff */
[----:B------:R-:W-:-:S03]  /*68a0*/  ISETP.NE.AND.EX P0, PT, R29, RZ, PT, P0 ;  /* 0x000000ff1d00720c */ /* 0x000fc60003f05300 */
[----:B------:R-:W0:Y:S01]  /*68b0*/  LDC R20, c[0x0][0x600] ;  /* 0x00018000ff147b82 */ /* 0x000e220000000800 */
[-CC-:B-1----:R-:W-:Y:S01]  /*68c0*/  SHF.R.U64 R14, R8, R10.reuse, R9.reuse ;  /* 0x0000000a080e7219 */ /* 0x182fe20000001209 */
[----:B------:R-:W-:Y:S01]  /*68d0*/  IMAD.MOV.U32 R8, RZ, RZ, -0x1 ;  /* 0xffffffffff087424 */ /* 0x000fe200078e00ff */
[----:B------:R-:W-:-:S05]  /*68e0*/  SHF.R.U32.HI R9, RZ, R10, R9 ;  /* 0x0000000aff097219 */ /* 0x000fca0000011609 */
[----:B------:R-:W1:Y:S01]  /*68f0*/  LDC R24, c[0x0][0x648] ;  /* 0x00019200ff187b82 */ /* 0x000e620000000800 */
[-CC-:B--2---:R-:W-:Y:S02]  /*6900*/  SHF.R.U64 R23, R14, R12.reuse, R9.reuse ;  /* 0x0000000c0e177219 */ /* 0x184fe40000001209 */
[----:B------:R-:W-:-:S05]  /*6910*/  SHF.R.U32.HI R6, RZ, R12, R9 ;  /* 0x0000000cff067219 */ /* 0x000fca0000011609 */
[----:B------:R-:W2:Y:S01]  /*6920*/  LDC R26, c[0x0][0x638] ;  /* 0x00018e00ff1a7b82 */ /* 0x000ea20000000800 */
[-C--:B---3--:R-:W-:Y:S02]  /*6930*/  SHF.L.U32 R8, R8, R27.reuse, RZ ;  /* 0x0000001b08087219 */ /* 0x088fe400000006ff */
[-CC-:B------:R-:W-:Y:S02]  /*6940*/  SHF.R.U64 R25, R23, R27.reuse, R6.reuse ;  /* 0x0000001b17197219 */ /* 0x180fe40000001206 */
[----:B------:R-:W-:Y:S02]  /*6950*/  LOP3.LUT R32, RZ, R8, RZ, 0x33, !PT ;  /* 0x00000008ff207212 */ /* 0x000fe400078e33ff */
[----:B------:R-:W-:Y:S01]  /*6960*/  SHF.R.U32.HI R9, RZ, R27, R6 ;  /* 0x0000001bff097219 */ /* 0x000fe20000011606 */
[----:B------:R-:W3:Y:S01]  /*6970*/  LDC R31, c[0x0][0x610] ;  /* 0x00018400ff1f7b82 */ /* 0x000ee20000000800 */
[----:B------:R-:W-:Y:S01]  /*6980*/  IMAD.MOV.U32 R8, RZ, RZ, R25 ;  /* 0x000000ffff087224 */ /* 0x000fe200078e0019 */
[----:B------:R-:W-:Y:S06]  /*6990*/  @!P0 BRA `(.L_x_165) ;  /* 0x0000000000288947 */ /* 0x000fec0003800000 */
        /* <DEDUP_REMOVED lines=10> */
.L_x_165:
[----:B------:R-:W-:Y:S02]  /*6a40*/  ISETP.NE.AND P0, PT, R2, 0x1, PT ;  /* 0x000000010200780c */ /* 0x000fe40003f05270 */
[----:B-1----:R-:W-:Y:S01]  /*6a50*/  SHF.R.U64 R6, R8, R24, R9 ;  /* 0x0000001808067219 */ /* 0x002fe20000001209 */
[----:B0-----:R-:W-:Y:S01]  /*6a60*/  VIADD R9, R20, 0xffffffff ;  /* 0xffffffff14097836 */ /* 0x001fe20000000000 */
[----:B------:R-:W-:Y:S02]  /*6a70*/  SHF.L.U32 R30, R30, R27, RZ ;  /* 0x0000001b1e1e7219 */ /* 0x000fe400000006ff */
[----:B------:R-:W-:Y:S01]  /*6a80*/  LOP3.LUT R5, R23, R32, RZ, 0xc0, !PT ;  /* 0x0000002017057212 */ /* 0x000fe200078ec0ff */
[----:B------:R-:W-:-:S04]  /*6a90*/  IMAD.MOV R8, RZ, RZ, -R6 ;  /* 0x000000ffff087224 */ /* 0x000fc800078e0a06 */
[----:B------:R-:W-:Y:S01]  /*6aa0*/  IMAD R6, R30, R6, R5 ;  /* 0x000000061e067224 */ /* 0x000fe200078e0205 */
[----:B------:R-:W-:Y:S01]  /*6ab0*/  LOP3.LUT R5, R14, R9, RZ, 0xc0, !PT ;  /* 0x000000090e057212 */ /* 0x000fe200078ec0ff */
[----:B------:R-:W-:Y:S02]  /*6ac0*/  @P0 IMAD R3, R7, R21, R4 ;  /* 0x0000001507030224 */ /* 0x000fe400078e0204 */
[----:B--2---:R-:W-:Y:S01]  /*6ad0*/  IMAD R4, R8, R26, R25 ;  /* 0x0000001a08047224 */ /* 0x004fe200078e0219 */
[----:B------:R-:W-:Y:S01]  /*6ae0*/  MOV R8, 0x1 ;  /* 0x0000000100087802 */ /* 0x000fe20000000f00 */
[----:B---3--:R-:W-:Y:S02]  /*6af0*/  IMAD R3, R6, R31, R3 ;  /* 0x0000001f06037224 */ /* 0x008fe400078e0203 */
[----:B------:R-:W-:Y:S02]  /*6b00*/  IMAD R4, R4, R20, R5 ;  /* 0x0000001404047224 */ /* 0x000fe400078e0205 */
[----:B------:R-:W-:-:S03]  /*6b10*/  IMAD.MOV.U32 R6, RZ, RZ, R22 ;  /* 0x000000ffff067224 */ /* 0x000fc600078e0016 */
[----:B------:R-:W-:Y:S02]  /*6b20*/  SEL R13, R4, R3, !P0 ;  /* 0x00000003040d7207 */ /* 0x000fe40004000000 */
[----:B------:R-:W-:-:S07]  /*6b30*/  SEL R20, R3, R4, !P0 ;  /* 0x0000000403147207 */ /* 0x000fce0004000000 */
.L_x_163:
[----:B------:R-:W-:-:S08]  /*6b40*/  NOP ;  /* 0x0000000000007918 */ /* 0x000fd00000000000 */
[----:B------:R-:W0:-:S00]  /*6b50*/  USETMAXREG.DEALLOC.CTAPOOL 0x28 ;  /* 0x00000028000079c8 */ /* 0x000e0000080e0500 */
[----:B0-----:R-:W-:-:S13]  /*6b60*/  ISETP.NE.AND P0, PT, R0, RZ, PT ;  /* 0x000000ff0000720c */ /* 0x001fda0003f05270 */
[----:B------:R-:W-:Y:S05]  /*6b70*/  @P0 EXIT ;  /* 0x000000000000094d */ /* 0x000fea0003800000 */
[----:B------:R-:W-:Y:S01]  /*6b80*/  LOP3.LUT P0, RZ, R8, 0xff, RZ, 0xc0, !PT ;  /* 0x000000ff08ff7812 */ /* 0x000fe2000780c0ff */
[----:B------:R-:W-:Y:S02]  /*6b90*/  IMAD.MOV.U32 R0, RZ, RZ, 0x1 ;  /* 0x00000001ff007424 */ /* 0x000fe400078e00ff */
[----:B------:R-:W-:-:S10]  /*6ba0*/  IMAD.MOV.U32 R3, RZ, RZ, RZ ;  /* 0x000000ffff037224 */ /* 0x000fd400078e00ff */
[----:B------:R-:W-:Y:S05]  /*6bb0*/  @!P0 BRA `(.L_x_166) ;  /* 0x0000000c00388947 */ /* 0x000fea0003800000 */
[----:B------:R-:W0:Y:S01]  /*6bc0*/  LDC R0, c[0x0][0x28c] ;  /* 0x0000a300ff007b82 */ /* 0x000e220000000800 */
[----:B------:R-:W-:Y:S01]  /*6bd0*/  ULDC UR5, c[0x0][0x658] ;  /* 0x0001960000057ab9 */ /* 0x000fe20000000800 */
[----:B------:R-:W-:Y:S01]  /*6be0*/  UMOV UR7, 0xffffffff ;  /* 0xffffffff00077882 */ /* 0x000fe20000000000 */
[----:B------:R-:W-:Y:S01]  /*6bf0*/  ULDC UR6, c[0x0][0xc] ;  /* 0x0000030000067ab9 */ /* 0x000fe20000000800 */
[----:B------:R-:W-:Y:S01]  /*6c00*/  USHF.L.U32 UR8, UR7, UR5, URZ ;  /* 0x0000000507087299 */ /* 0x000fe2000800063f */
[----:B------:R-:W-:Y:S01]  /*6c10*/  BSSY B0, `(.L_x_166) ;  /* 0x00000c8000007945 */ /* 0x000fe20003800000 */
[----:B------:R-:W-:Y:S01]  /*6c20*/  UMOV UR9, 0x1 ;  /* 0x0000000100097882 */ /* 0x000fe20000000000 */
[----:B------:R-:W-:Y:S01]  /*6c30*/  ULDC UR7, c[0x0][0x10] ;  /* 0x0000040000077ab9 */ /* 0x000fe20000000800 */
[----:B------:R-:W1:Y:S01]  /*6c40*/  S2UR UR10, SR_CgaCtaId ;  /* 0x00000000000a79c3 */ /* 0x000e620000008800 */
[----:B------:R-:W-:Y:S01]  /*6c50*/  UIMAD.WIDE.U32 UR6, UR6, UR7, URZ ;  /* 0x00000007060672a5 */ /* 0x000fe2000f8e003f */
[----:B------:R-:W-:Y:S01]  /*6c60*/  IMAD.MOV.U32 R9, RZ, RZ, 0x1 ;  /* 0x00000001ff097424 */ /* 0x000fe200078e00ff */
[----:B------:R-:W-:Y:S01]  /*6c70*/  USHF.L.U32 UR18, UR9, UR5, URZ ;  /* 0x0000000509127299 */ /* 0x000fe2000800063f */
[----:B------:R-:W-:Y:S01]  /*6c80*/  LOP3.LUT R8, R19, 0x2, RZ, 0xfc, !PT ;  /* 0x0000000213087812 */ /* 0x000fe200078efcff */
[----:B------:R-:W-:Y:S01]  /*6c90*/  ULDC UR4, c[0x0][0x600] ;  /* 0x0001800000047ab9 */ /* 0x000fe20000000800 */
[----:B------:R-:W-:Y:S01]  /*6ca0*/  ULDC UR5, c[0x0][0x14] ;  /* 0x0000050000057ab9 */ /* 0x000fe20000000800 */
[----:B------:R-:W-:-:S02]  /*6cb0*/  UIADD3 UR4, UR4, -0x1, URZ ;  /* 0xffffffff04047890 */ /* 0x000fc4000fffe03f */
[----:B------:R-:W-:Y:S02]  /*6cc0*/  UIMAD.WIDE.U32 UR20, UR6, UR5, URZ ;  /* 0x00000005061472a5 */ /* 0x000fe4000f8e003f */
[----:B------:R-:W-:Y:S02]  /*6cd0*/  UIMAD UR13, UR7, UR5, URZ ;  /* 0x00000005070d72a4 */ /* 0x000fe4000f8e023f */
[----:B------:R-:W-:Y:S02]  /*6ce0*/  ULOP3.LUT UR17, URZ, UR8, URZ, 0x33, !UPT ;  /* 0x000000083f117292 */ /* 0x000fe4000f8e333f */
[----:B------:R-:W-:Y:S01]  /*6cf0*/  UIADD3 UR13, UR21, UR13, URZ ;  /* 0x0000000d150d7290 */ /* 0x000fe2000fffe03f */
[----:B0-----:R-:W-:Y:S01]  /*6d00*/  VIADD R0, R0, 0x1f ;  /* 0x0000001f00007836 */ /* 0x001fe20000000000 */
[----:B------:R-:W-:-:S04]  /*6d10*/  ULDC.64 UR22, c[0x0][0x198] ;  /* 0x0000660000167ab9 */ /* 0x000fc80000000a00 */
[----:B------:R-:W-:Y:S01]  /*6d20*/  SHF.R.S32.HI R3, RZ, 0x1f, R0 ;  /* 0x0000001fff037819 */ /* 0x000fe20000011400 */
[----:B-1----:R-:W-:-:S03]  /*6d30*/  IMAD.U32 R11, RZ, RZ, UR10 ;  /* 0x0000000aff0b7e24 */ /* 0x002fc6000f8e00ff */
[----:B------:R-:W-:Y:S01]  /*6d40*/  LEA.HI R3, R3, R0, RZ, 0x5 ;  /* 0x0000000003037211 */ /* 0x000fe200078f28ff */
[----:B------:R-:W-:-:S03]  /*6d50*/  IMAD.MOV.U32 R0, RZ, RZ, 0x1 ;  /* 0x00000001ff007424 */ /* 0x000fc600078e00ff */
[----:B------:R-:W-:Y:S01]  /*6d60*/  SHF.R.S32.HI R10, RZ, 0x5, R3 ;  /* 0x00000005ff0a7819 */ /* 0x000fe20000011403 */
[----:B------:R-:W-:-:S03]  /*6d70*/  IMAD.MOV.U32 R3, RZ, RZ, RZ ;  /* 0x000000ffff037224 */ /* 0x000fc600078e00ff */
[----:B------:R-:W-:-:S07]  /*6d80*/  IADD3 R12, R10, 0x1, RZ ;  /* 0x000000010a0c7810 */ /* 0x000fce0007ffe0ff */
.L_x_177:
[----:B------:R-:W-:-:S03]  /*6d90*/  UMOV UR5, 0xffffffff ;  /* 0xffffffff00057882 */ /* 0x000fc60000000000 */
[----:B------:R-:W-:Y:S05]  /*6da0*/  BRA.DIV UR5, `(.L_x_167) ;  /* 0x0000000e05c87947 */ /* 0x000fea000b800000 */
[----:B------:R-:W-:-:S13]  /*6db0*/  ELECT P6, URZ, PT ;  /* 0x00000000003f782f */ /* 0x000fda00038c0000 */
.L_x_189:
[----:B------:R-:W0:Y:S01]  /*6dc0*/  LDC R4, c[0x0][0x28c] ;  /* 0x0000a300ff047b82 */ /* 0x000e220000000800 */
[----:B------:R-:W-:Y:S01]  /*6dd0*/  BSSY B1, `(.L_x_168) ;  /* 0x0000039000017945 */ /* 0x000fe20003800000 */
[----:B0-----:R-:W-:-:S13]  /*6de0*/  ISETP.LT.OR P6, PT, R4, 0x1, !P6 ;  /* 0x000000010400780c */ /* 0x001fda00077c1670 */
[----:B------:R-:W-:Y:S05]  /*6df0*/  @P6 BRA `(.L_x_169) ;  /* 0x0000000000d86947 */ /* 0x000fea0003800000 */
[----:B------:R-:W-:Y:S02]  /*6e00*/  IMAD R20, R20, 0x4, R11 ;  /* 0x0000000414147824 */ /* 0x000fe400078e020b */
[----:B------:R-:W-:Y:S02]  /*6e10*/  IMAD.SHL.U32 R15, R13, 0x40, RZ ;  /* 0x000000400d0f7824 */ /* 0x000fe400078e00ff */
[----:B------:R-:W-:Y:S02]  /*6e20*/  IMAD.MOV.U32 R21, RZ, RZ, RZ ;  /* 0x000000ffff157224 */ /* 0x000fe400078e00ff */
[----:B------:R-:W-:Y:S02]  /*6e30*/  IMAD.MOV.U32 R4, RZ, RZ, R12 ;  /* 0x000000ffff047224 */ /* 0x000fe400078e000c */
[----:B------:R-:W-:Y:S02]  /*6e40*/  IMAD.MOV.U32 R5, RZ, RZ, R0 ;  /* 0x000000ffff057224 */ /* 0x000fe400078e0000 */
[----:B------:R-:W-:-:S02]  /*6e50*/  IMAD.MOV.U32 R7, RZ, RZ, R3 ;  /* 0x000000ffff077224 */ /* 0x000fc400078e0003 */
[----:B------:R-:W-:-:S07]  /*6e60*/  IMAD.SHL.U32 R20, R20, 0x40, RZ ;  /* 0x0000004014147824 */ /* 0x000fce00078e00ff */
.L_x_172:
[----:B------:R-:W0:Y:S01]  /*6e70*/  S2UR UR5, SR_CgaCtaId ;  /* 0x00000000000579c3 */ /* 0x000e220000008800 */
[----:B------:R-:W-:Y:S02]  /*6e80*/  MOV R14, 0x400 ;  /* 0x00000400000e7802 */ /* 0x000fe40000000f00 */
[----:B------:R-:W-:Y:S02]  /*6e90*/  SHF.L.U32 R13, R5, 0x1f, RZ ;  /* 0x0000001f050d7819 */ /* 0x000fe400000006ff */
[----:B------:R-:W-:Y:S01]  /*6ea0*/  LOP3.LUT P1, RZ, R18, 0x7f, RZ, 0xc0, !PT ;  /* 0x0000007f12ff7812 */ /* 0x000fe2000782c0ff */
[----:B0-----:R-:W-:-:S05]  /*6eb0*/  IMAD.U32 R11, RZ, RZ, UR5 ;  /* 0x00000005ff0b7e24 */ /* 0x001fca000f8e00ff */
[----:B------:R-:W-:-:S07]  /*6ec0*/  LEA R24, R11, R14, 0x18 ;  /* 0x0000000e0b187211 */ /* 0x000fce00078ec0ff */
[----:B------:R-:W0:Y:S01]  /*6ed0*/  @!P1 LDC R14, c[0x0][0x500] ;  /* 0x00014000ff0e9b82 */ /* 0x000e220000000800 */
[----:B------:R-:W-:-:S04]  /*6ee0*/  LEA R22, R7, R24, 0x3 ;  /* 0x0000001807167211 */ /* 0x000fc800078e18ff */
[----:B------:R-:W1:Y:S02]  /*6ef0*/  SYNCS.PHASECHK.TRANS64.TRYWAIT P0, [R22+URZ+0x28], R13 ;  /* 0x0000280d160075a7 */ /* 0x000e64000800017f */
[----:B-1----:R-:W-:Y:S05]  /*6f00*/  @!P0 BRA `(.L_x_170) ;  /* 0x0000000c00908947 */ /* 0x002fea0003800000 */
.L_x_190:
[----:B-1----:R-:W-:Y:S01]  /*6f10*/  PRMT R13, R8, 0x9910, RZ ;  /* 0x00009910080d7816 */ /* 0x002fe200000000ff */
[----:B0-----:R0:W-:Y:S03]  /*6f20*/  @!P1 SYNCS.ARRIVE.TRANS64 RZ, [R22+URZ], R14 ;  /* 0x0000000e16ff99a7 */ /* 0x0011e6000800003f */
[----:B------:R-:W-:-:S13]  /*6f30*/  ISETP.NE.AND P0, PT, R13, 0x2, PT ;  /* 0x000000020d00780c */ /* 0x000fda0003f05270 */
[----:B0-----:R-:W-:Y:S05]  /*6f40*/  @P0 BRA `(.L_x_171) ;  /* 0x0000000000040947 */ /* 0x001fea0003800000 */
[----:B------:R-:W-:Y:S01]  /*6f50*/  BPT.TRAP 0x1 ;  /* 0x000000040000795c */ /* 0x000fe20000300000 */
.L_x_171:
[----:B------:R-:W-:Y:S01]  /*6f60*/  IMAD.SHL.U32 R14, R7, 0x2000, RZ ;  /* 0x00002000070e7824 */ /* 0x000fe200078e00ff */
[----:B------:R-:W-:Y:S01]  /*6f70*/  R2UR UR9, R22 ;  /* 0x00000000160972ca */ /* 0x000fe200000e0000 */
[----:B------:R-:W-:Y:S01]  /*6f80*/  VIADD R4, R4, 0xffffffff ;  /* 0xffffffff04047836 */ /* 0x000fe20000000000 */
[----:B------:R-:W-:Y:S01]  /*6f90*/  R2UR UR11, R20 ;  /* 0x00000000140b72ca */ /* 0x000fe200000e0000 */
[--C-:B------:R-:W-:Y:S01]  /*6fa0*/  IMAD R13, R11, 0x800, R14.reuse ;  /* 0x000008000b0d7824 */ /* 0x100fe200078e020e */
[----:B------:R-:W-:Y:S01]  /*6fb0*/  IADD3 R14, R24, 0x28100, R14 ;  /* 0x00028100180e7810 */ /* 0x000fe20007ffe00e */
[----:B------:R-:W-:Y:S01]  /*6fc0*/  UIADD3 UR6, UP0, UR22, 0xf0, URZ ;  /* 0x000000f016067890 */ /* 0x000fe2000ff1e03f */
[----:B------:R-:W-:Y:S01]  /*6fd0*/  R2UR UR10, R21 ;  /* 0x00000000150a72ca */ /* 0x000fe200000e0000 */
[----:B------:R-:W-:Y:S01]  /*6fe0*/  IMAD R13, R13, 0x4, R24 ;  /* 0x000000040d0d7824 */ /* 0x000fe200078e0218 */
[----:B------:R-:W-:Y:S01]  /*6ff0*/  R2UR UR12, R6 ;  /* 0x00000000060c72ca */ /* 0x000fe200000e0000 */
[----:B------:R-:W-:Y:S01]  /*7000*/  UIADD3 UR24, UP1, UR22, 0x1f0, URZ ;  /* 0x000001f016187890 */ /* 0x000fe2000ff3e03f */
[----:B------:R-:W-:Y:S01]  /*7010*/  R2UR UR16, R14 ;  /* 0x000000000e1072ca */ /* 0x000fe200000e0000 */
[----:B------:R-:W-:Y:S01]  /*7020*/  UIADD3.X UR7, URZ, UR23, URZ, UP0, !UPT ;  /* 0x000000173f077290 */ /* 0x000fe200087fe43f */
[----:B------:R-:W-:Y:S01]  /*7030*/  R2UR UR5, R13 ;  /* 0x000000000d0572ca */ /* 0x000fe200000e0000 */
[----:B------:R-:W-:Y:S01]  /*7040*/  VIADD R7, R7, 0x1 ;  /* 0x0000000107077836 */ /* 0x000fe20000000000 */
[----:B------:R-:W-:Y:S01]  /*7050*/  R2UR UR19, R15 ;  /* 0x000000000f1372ca */ /* 0x000fe200000e0000 */
[----:B------:R-:W-:Y:S01]  /*7060*/  UIADD3.X UR25, URZ, UR23, URZ, UP1, !UPT ;  /* 0x000000173f197290 */ /* 0x000fe20008ffe43f */
[----:B------:R-:W-:Y:S01]  /*7070*/  ISETP.GT.AND P1, PT, R4, 0x1, PT ;  /* 0x000000010400780c */ /* 0x000fe20003f24270 */
[----:B------:R-:W-:Y:S01]  /*7080*/  UMOV UR14, 0x0 ;  /* 0x00000000000e7882 */ /* 0x000fe20000000000 */
[----:B------:R-:W-:Y:S01]  /*7090*/  UMOV UR15, 0x10000000 ;  /* 0x10000000000f7882 */ /* 0x000fe20000000000 */
[----:B------:R-:W-:Y:S01]  /*70a0*/  ISETP.NE.AND P0, PT, R7, 0x5, PT ;  /* 0x000000050700780c */ /* 0x000fe20003f05270 */
[----:B------:R-:W-:-:S03]  /*70b0*/  VIADD R21, R21, 0x20 ;  /* 0x0000002015157836 */ /* 0x000fc60000000000 */
[----:B------:R-:W-:Y:S02]  /*70c0*/  SEL R14, RZ, 0x1, P0 ;  /* 0x00000001ff0e7807 */ /* 0x000fe40000000000 */
[----:B------:R-:W-:Y:S01]  /*70d0*/  UIADD3 UR8, UR5, 0x100, URZ ;  /* 0x0000010005087890 */ /* 0x000fe2000fffe03f */
[----:B------:R-:W-:Y:S02]  /*70e0*/  SEL R7, R7, RZ, P0 ;  /* 0x000000ff07077207 */ /* 0x000fe40000000000 */
[----:B------:R-:W-:Y:S01]  /*70f0*/  UMOV UR5, 0xf0000 ;  /* 0x000f000000057882 */ /* 0x000fe20000000000 */
[----:B------:R-:W-:-:S05]  /*7100*/  LOP3.LUT R5, R5, R14, RZ, 0x3c, !PT ;  /* 0x0000000e05057212 */ /* 0x000fca00078e3cff */
[----:B------:R0:W-:Y:S02]  /*7110*/  UTMALDG.3D.MULTICAST [UR8], [UR6], UR5, desc[UR14] ;  /* 0x00000e08060073b4 */ /* 0x0001e40008011805 */
[----:B0-----:R-:W-:Y:S01]  /*7120*/  UMOV UR8, UR16 ;  /* 0x0000001000087c82 */ /* 0x001fe20008000000 */
[----:B------:R-:W-:Y:S02]  /*7130*/  UMOV UR11, UR19 ;  /* 0x00000013000b7c82 */ /* 0x000fe40008000000 */
[----:B------:R0:W-:Y:S02]  /*7140*/  UTMALDG.3D [UR8], [UR24], desc[UR14] ;  /* 0x00000e08180075b4 */ /* 0x0001e40008011000 */
[----:B0-----:R-:W-:Y:S05]  /*7150*/  @P1 BRA `(.L_x_172) ;  /* 0xfffffffc00441947 */ /* 0x001fea000383ffff */
.L_x_169:
[----:B------:R-:W-:Y:S05]  /*7160*/  BSYNC B1 ;  /* 0x0000000000017941 */ /* 0x000fea0003800000 */
.L_x_168:
[----:B------:R-:W-:Y:S01]  /*7170*/  LOP3.LUT P1, RZ, R9, 0xff, RZ, 0xc0, !PT ;  /* 0x000000ff09ff7812 */ /* 0x000fe2000782c0ff */
[C---:B------:R-:W-:Y:S01]  /*7180*/  IMAD.IADD R6, R10.reuse, 0x1, R3 ;  /* 0x000000010a067824 */ /* 0x040fe200078e0203 */
[----:B------:R-:W-:Y:S01]  /*7190*/  ULDC.64 UR6, c[0x0][0x650] ;  /* 0x0001940000067ab9 */ /* 0x000fe20000000a00 */
[----:B------:R-:W-:Y:S01]  /*71a0*/  ISETP.GE.U32.AND P2, PT, R10, 0x5, PT ;  /* 0x000000050a00780c */ /* 0x000fe20003f46070 */
[----:B------:R-:W-:Y:S01]  /*71b0*/  BSSY B1, `(.L_x_173) ;  /* 0x000006b000017945 */ /* 0x000fe20003800000 */
[----:B------:R-:W-:Y:S01]  /*71c0*/  IMAD.MOV.U32 R20, RZ, RZ, -0x1 ;  /* 0xffffffffff147424 */ /* 0x000fe200078e00ff */
[----:B------:R-:W-:Y:S02]  /*71d0*/  ISETP.GT.U32.AND P0, PT, R6, 0x4, PT ;  /* 0x000000040600780c */ /* 0x000fe40003f04070 */
[----:B------:R-:W-:Y:S02]  /*71e0*/  MOV R13, 0xffffffff ;  /* 0xffffffff000d7802 */ /* 0x000fe40000000f00 */
[----:B------:R-:W-:-:S02]  /*71f0*/  ISETP.LT.U32.AND P0, PT, R10, 0x5, P0 ;  /* 0x000000050a00780c */ /* 0x000fc40000701070 */
[----:B------:R-:W-:Y:S01]  /*7200*/  PRMT R9, RZ, 0x7610, R9 ;  /* 0x00007610ff097816 */ /* 0x000fe20000000009 */
[----:B------:R-:W0:Y:S01]  /*7210*/  @P1 S2R R11, SR_CgaCtaId ;  /* 0x00000000000b1919 */ /* 0x000e220000008800 */
[----:B------:R-:W-:-:S04]  /*7220*/  @P1 MOV R4, 0x400 ;  /* 0x0000040000041802 */ /* 0x000fc80000000f00 */
[----:B0-----:R-:W-:Y:S01]  /*7230*/  @P1 LEA R3, R11, R4, 0x18 ;  /* 0x000000040b031211 */ /* 0x001fe200078ec0ff */
[----:B------:R-:W-:-:S03]  /*7240*/  IMAD.WIDE.U32 R4, R6, -0x33333333, RZ ;  /* 0xcccccccd06047825 */ /* 0x000fc600078e00ff */
[----:B------:R0:W-:Y:S01]  /*7250*/  @P1 SYNCS.ARRIVE.TRANS64.A1T0 RZ, [R3+URZ+0x68], RZ ;  /* 0x000068ff03ff19a7 */ /* 0x0001e2000810003f */
[----:B------:R-:W-:Y:S02]  /*7260*/  IADD3 R16, P1, R16, UR20, RZ ;  /* 0x0000001410107c10 */ /* 0x000fe4000ff3e0ff */
[----:B------:R-:W-:Y:S02]  /*7270*/  SHF.R.U32.HI R5, RZ, 0x2, R5 ;  /* 0x00000002ff057819 */ /* 0x000fe40000011605 */
[----:B------:R-:W-:Y:S02]  /*7280*/  IADD3.X R17, R17, UR13, RZ, P1, !PT ;  /* 0x0000000d11117c10 */ /* 0x000fe40008ffe4ff */
[----:B------:R-:W-:Y:S02]  /*7290*/  PRMT R4, RZ, 0x7610, R4 ;  /* 0x00007610ff047816 */ /* 0x000fe40000000004 */
[----:B0-----:R-:W-:Y:S02]  /*72a0*/  SEL R3, RZ, 0x1, !P0 ;  /* 0x00000001ff037807 */ /* 0x001fe40004000000 */
[----:B------:R-:W-:-:S02]  /*72b0*/  ISETP.GE.U32.AND P0, PT, R16, UR6, PT ;  /* 0x0000000610007c0c */ /* 0x000fc4000bf06070 */
[----:B------:R-:W-:Y:S01]  /*72c0*/  LOP3.LUT R0, R0, R3, RZ, 0x3c, !PT ;  /* 0x0000000300007212 */ /* 0x000fe200078e3cff */
[----:B------:R-:W-:Y:S01]  /*72d0*/  IMAD R3, R5, -0x5, R6 ;  /* 0xfffffffb05037824 */ /* 0x000fe200078e0206 */
[----:B------:R-:W-:Y:S01]  /*72e0*/  ISETP.GE.U32.AND.EX P0, PT, R17, UR7, PT, P0 ;  /* 0x0000000711007c0c */ /* 0x000fe2000bf06100 */
[----:B------:R-:W-:Y:S01]  /*72f0*/  IMAD.MOV.U32 R6, RZ, RZ, -0x1 ;  /* 0xffffffffff067424 */ /* 0x000fe200078e00ff */
[----:B------:R-:W-:-:S11]  /*7300*/  @P2 LOP3.LUT R0, R0, 0x1, R5, 0x78, !PT ;  /* 0x0000000100002812 */ /* 0x000fd600078e7805 */
[----:B------:R-:W-:Y:S05]  /*7310*/  @P0 BRA `(.L_x_174) ;  /* 0x0000000400500947 */ /* 0x000fea0003800000 */
[----:B------:R-:W0:Y:S01]  /*7320*/  S2R R15, SR_CTAID.X ;  /* 0x00000000000f7919 */ /* 0x000e220000002500 */
[----:B------:R-:W-:Y:S01]  /*7330*/  ULDC.64 UR6, c[0x0][0x628] ;  /* 0x00018a0000067ab9 */ /* 0x000fe20000000a00 */
[----:B------:R-:W1:Y:S01]  /*7340*/  LDC R20, c[0x0][0x144] ;  /* 0x00005100ff147b82 */ /* 0x000e620000000800 */
[----:B------:R-:W-:Y:S01]  /*7350*/  ISETP.NE.U32.AND P0, PT, RZ, UR6, PT ;  /* 0x00000006ff007c0c */ /* 0x000fe2000bf05070 */
[----:B------:R-:W2:Y:S01]  /*7360*/  S2R R13, SR_CTAID.Y ;  /* 0x00000000000d7919 */ /* 0x000ea20000002600 */
[----:B------:R-:W-:Y:S01]  /*7370*/  ULDC UR8, c[0x0][0x630] ;  /* 0x00018c0000087ab9 */ /* 0x000fe20000000800 */
[----:B------:R-:W-:Y:S01]  /*7380*/  ULDC UR9, c[0x0][0x150] ;  /* 0x0000540000097ab9 */ /* 0x000fe20000000800 */
[----:B------:R-:W-:Y:S01]  /*7390*/  ISETP.NE.AND.EX P0, PT, RZ, UR7, PT, P0 ;  /* 0x00000007ff007c0c */ /* 0x000fe2000bf05300 */
[----:B------:R-:W-:Y:S02]  /*73a0*/  IMAD.MOV.U32 R4, RZ, RZ, R16 ;  /* 0x000000ffff047224 */ /* 0x000fe400078e0010 */
[----:B------:R-:W-:Y:S01]  /*73b0*/  IMAD.MOV.U32 R5, RZ, RZ, R17 ;  /* 0x000000ffff057224 */ /* 0x000fe200078e0011 */
[----:B0-----:R-:W-:-:S09]  /*73c0*/  I2FP.F32.U32 R22, R15 ;  /* 0x0000000f00167245 */ /* 0x001fd20000201000 */
[----:B------:R-:W-:Y:S05]  /*73d0*/  @!P0 BRA `(.L_x_175) ;  /* 0x0000000000288947 */ /* 0x000fea0003800000 */
[----:B------:R-:W-:Y:S02]  /*73e0*/  ULDC UR5, c[0x0][0x634] ;  /* 0x00018d0000057ab9 */ /* 0x000fe40000000800 */
[----:B------:R-:W-:-:S05]  /*73f0*/  IADD3 R5, P0, R16, UR5, RZ ;  /* 0x0000000510057c10 */ /* 0x000fca000ff1e0ff */
[----:B------:R-:W-:-:S04]  /*7400*/  IMAD.X R21, RZ, RZ, R17, P0 ;  /* 0x000000ffff157224 */ /* 0x000fc800000e0611 */
[----:B------:R-:W-:-:S04]  /*7410*/  IMAD.WIDE.U32 R6, R21, UR6, RZ ;  /* 0x0000000615067c25 */ /* 0x000fc8000f8e00ff */
[----:B------:R-:W-:-:S04]  /*7420*/  IMAD.WIDE.U32 R6, P0, R5, UR7, R6 ;  /* 0x0000000705067c25 */ /* 0x000fc8000f800006 */
[----:B------:R-:W-:-:S04]  /*7430*/  IMAD.WIDE.U32 R4, R5, UR6, RZ ;  /* 0x0000000605047c25 */ /* 0x000fc8000f8e00ff */
[----:B------:R-:W-:Y:S01]  /*7440*/  IMAD.MOV.U32 R4, RZ, RZ, R7 ;  /* 0x000000ffff047224 */ /* 0x000fe200078e0007 */
[----:B------:R-:W-:Y:S01]  /*7450*/  IADD3 RZ, P1, R5, R6, RZ ;  /* 0x0000000605ff7210 */ /* 0x000fe20007f3e0ff */
[----:B------:R-:W-:-:S04]  /*7460*/  IMAD.X R5, RZ, RZ, RZ, P0 ;  /* 0x000000ffff057224 */ /* 0x000fc800000e06ff */
[----:B------:R-:W-:-:S08]  /*7470*/  IMAD.WIDE.U32.X R4, R21, UR7, R4, P1 ;  /* 0x0000000715047c25 */ /* 0x000fd000088e0404 */
.L_x_175:
[----:B------:R-:W-:Y:S01]  /*7480*/  FMUL R22, R22, UR9 ;  /* 0x0000000916167c20 */ /* 0x000fe20008400000 */
[--C-:B------:R-:W-:Y:S01]  /*7490*/  SHF.R.U64 R14, R4, UR8, R5.reuse ;  /* 0x00000008040e7c19 */ /* 0x100fe20008001205 */
[----:B------:R-:W-:Y:S01]  /*74a0*/  ULDC.64 UR6, c[0x0][0x620] ;  /* 0x0001880000067ab9 */ /* 0x000fe20000000a00 */
[----:B------:R-:W-:Y:S01]  /*74b0*/  SHF.R.U32.HI R4, RZ, UR8, R5 ;  /* 0x00000008ff047c19 */ /* 0x000fe20008011605 */
[----:B------:R-:W-:Y:S01]  /*74c0*/  ULDC.64 UR8, c[0x0][0x640] ;  /* 0x0001900000087ab9 */ /* 0x000fe20000000a00 */
[----:B------:R-:W-:Y:S01]  /*74d0*/  IADD3 R5, P0, RZ, -R14, RZ ;  /* 0x8000000eff057210 */ /* 0x000fe20007f1e0ff */
[----:B------:R-:W0:Y:S01]  /*74e0*/  F2I.U32.TRUNC.NTZ R22, R22 ;  /* 0x0000001600167305 */ /* 0x000e22000020f000 */
[----:B------:R-:W-:-:S03]  /*74f0*/  ULDC UR5, c[0x0][0x618] ;  /* 0x0001860000057ab9 */ /* 0x000fc60000000800 */
[----:B------:R-:W-:Y:S01]  /*7500*/  IMAD.X R4, RZ, RZ, ~R4, P0 ;  /* 0x000000ffff047224 */ /* 0x000fe200000e0e04 */
[----:B------:R-:W-:-:S03]  /*7510*/  ISETP.NE.U32.AND P0, PT, RZ, UR8, PT ;  /* 0x00000008ff007c0c */ /* 0x000fc6000bf05070 */
[----:B------:R-:W-:Y:S01]  /*7520*/  IMAD R4, R4, UR6, RZ ;  /* 0x0000000604047c24 */ /* 0x000fe2000f8e02ff */
[----:B------:R-:W-:-:S03]  /*7530*/  ISETP.NE.AND.EX P0, PT, RZ, UR9, PT, P0 ;  /* 0x00000009ff007c0c */ /* 0x000fc6000bf05300 */
[C---:B------:R-:W-:Y:S02]  /*7540*/  IMAD R7, R5.reuse, UR7, R4 ;  /* 0x0000000705077c24 */ /* 0x040fe4000f8e0204 */
[----:B------:R-:W-:Y:S01]  /*7550*/  IMAD.WIDE.U32 R4, R5, UR6, R16 ;  /* 0x0000000605047c25 */ /* 0x000fe2000f8e0010 */
[----:B0-----:R-:W-:Y:S01]  /*7560*/  IADD3 R6, -R22, RZ, RZ ;  /* 0x000000ff16067210 */ /* 0x001fe20007ffe1ff */
[----:B------:R-:W-:Y:S02]  /*7570*/  ULDC UR6, c[0x0][0x154] ;  /* 0x0000550000067ab9 */ /* 0x000fe40000000800 */
[----:B------:R-:W-:Y:S02]  /*7580*/  IMAD.IADD R5, R5, 0x1, R7 ;  /* 0x0000000105057824 */ /* 0x000fe400078e0207 */
[----:B-1----:R-:W-:Y:S01]  /*7590*/  IMAD R15, R20, R6, R15 ;  /* 0x00000006140f7224 */ /* 0x002fe200078e020f */
[----:B--2---:R-:W-:Y:S01]  /*75a0*/  I2FP.F32.U32 R6, R13 ;  /* 0x0000000d00067245 */ /* 0x004fe20000201000 */
[----:B------:R-:W0:Y:S01]  /*75b0*/  LDC R20, c[0x0][0x148] ;  /* 0x00005200ff147b82 */ /* 0x000e220000000800 */
[----:B------:R-:W-:-:S02]  /*75c0*/  SHF.R.U64 R21, R4, UR5, R5 ;  /* 0x0000000504157c19 */ /* 0x000fc40008001205 */
[----:B------:R-:W-:Y:S01]  /*75d0*/  SHF.R.U32.HI R4, RZ, UR5, R5 ;  /* 0x00000005ff047c19 */ /* 0x000fe20008011605 */
[----:B------:R-:W-:Y:S01]  /*75e0*/  FMUL R6, R6, UR6 ;  /* 0x0000000606067c20 */ /* 0x000fe20008400000 */
[----:B------:R-:W-:Y:S02]  /*75f0*/  ULDC UR5, c[0x0][0x608] ;  /* 0x0001820000057ab9 */ /* 0x000fe40000000800 */
[--C-:B------:R-:W-:Y:S01]  /*7600*/  SHF.R.U64 R23, R21, UR5, R4.reuse ;  /* 0x0000000515177c19 */ /* 0x100fe20008001204 */
[----:B------:R1:W2:Y:S01]  /*7610*/  F2I.U32.TRUNC.NTZ R24, R6 ;  /* 0x0000000600187305 */ /* 0x0002a2000020f000 */
[----:B------:R-:W-:Y:S01]  /*7620*/  SHF.R.U32.HI R4, RZ, UR5, R4 ;  /* 0x00000005ff047c19 */ /* 0x000fe20008011604 */
[----:B------:R-:W-:-:S03]  /*7630*/  ULDC UR5, c[0x0][0x658] ;  /* 0x0001960000057ab9 */ /* 0x000fc60000000800 */
[--C-:B------:R-:W-:Y:S02]  /*7640*/  SHF.R.U64 R22, R23, UR5, R4.reuse ;  /* 0x0000000517167c19 */ /* 0x100fe40008001204 */
[----:B------:R-:W-:-:S03]  /*7650*/  SHF.R.U32.HI R25, RZ, UR5, R4 ;  /* 0x00000005ff197c19 */ /* 0x000fc60008011604 */
[----:B------:R-:W-:Y:S02]  /*7660*/  IMAD.MOV.U32 R4, RZ, RZ, R22 ;  /* 0x000000ffff047224 */ /* 0x000fe400078e0016 */
[----:B------:R-:W-:Y:S01]  /*7670*/  IMAD.MOV.U32 R5, RZ, RZ, R25 ;  /* 0x000000ffff057224 */ /* 0x000fe200078e0019 */
[----:B-1----:R-:W-:Y:S06]  /*7680*/  @!P0 BRA `(.L_x_176) ;  /* 0x0000000000288947 */ /* 0x002fec0003800000 */
        /* <DEDUP_REMOVED lines=10> */
.L_x_176:
[----:B------:R-:W-:Y:S01]  /*7730*/  ISETP.NE.AND P0, PT, R2, 0x1, PT ;  /* 0x000000010200780c */ /* 0x000fe20003f05270 */
[----:B------:R-:W-:Y:S01]  /*7740*/  ULDC UR5, c[0x0][0x648] ;  /* 0x0001920000057ab9 */ /* 0x000fe20000000800 */
[----:B------:R-:W-:Y:S01]  /*7750*/  LOP3.LUT R23, R23, UR17, RZ, 0xc0, !PT ;  /* 0x0000001117177c12 */ /* 0x000fe2000f8ec0ff */
[----:B--2---:R-:W-:Y:S01]  /*7760*/  IMAD.MOV R24, RZ, RZ, -R24 ;  /* 0x000000ffff187224 */ /* 0x004fe200078e0a18 */
[----:B------:R-:W-:Y:S01]  /*7770*/  SHF.R.U64 R4, R4, UR5, R5 ;  /* 0x0000000504047c19 */ /* 0x000fe20008001205 */
[----:B------:R-:W-:Y:S01]  /*7780*/  ULDC UR5, c[0x0][0x638] ;  /* 0x00018e0000057ab9 */ /* 0x000fe20000000800 */
[----:B------:R-:W-:Y:S01]  /*7790*/  LOP3.LUT R21, R21, UR4, RZ, 0xc0, !PT ;  /* 0x0000000415157c12 */ /* 0x000fe2000f8ec0ff */
[----:B------:R-:W-:Y:S01]  /*77a0*/  ULDC UR6, c[0x0][0x610] ;  /* 0x0001840000067ab9 */ /* 0x000fe20000000800 */
[C---:B------:R-:W-:Y:S01]  /*77b0*/  IADD3 R5, -R4.reuse, RZ, RZ ;  /* 0x000000ff04057210 */ /* 0x040fe20007ffe1ff */
[----:B------:R-:W-:Y:S02]  /*77c0*/  IMAD R4, R4, UR18, R23 ;  /* 0x0000001204047c24 */ /* 0x000fe4000f8e0217 */
[----:B------:R-:W-:-:S02]  /*77d0*/  IMAD.MOV.U32 R6, RZ, RZ, R14 ;  /* 0x000000ffff067224 */ /* 0x000fc400078e000e */
[----:B0-----:R-:W-:Y:S02]  /*77e0*/  @P0 IMAD R15, R20, R24, R13 ;  /* 0x00000018140f0224 */ /* 0x001fe400078e020d */
[----:B------:R-:W-:Y:S01]  /*77f0*/  IMAD R22, R5, UR5, R22 ;  /* 0x0000000505167c24 */ /* 0x000fe2000f8e0216 */
[----:B------:R-:W-:Y:S01]  /*7800*/  ULDC UR5, c[0x0][0x600] ;  /* 0x0001800000057ab9 */ /* 0x000fe20000000800 */
[----:B------:R-:W-:Y:S02]  /*7810*/  IMAD R15, R4, UR6, R15 ;  /* 0x00000006040f7c24 */ /* 0x000fe4000f8e020f */
[----:B------:R-:W-:Y:S02]  /*7820*/  IMAD R22, R22, UR5, R21 ;  /* 0x0000000516167c24 */ /* 0x000fe4000f8e0215 */
[----:B------:R-:W-:-:S03]  /*7830*/  IMAD.MOV.U32 R4, RZ, RZ, 0x1 ;  /* 0x00000001ff047424 */ /* 0x000fc600078e00ff */
[----:B------:R-:W-:Y:S02]  /*7840*/  SEL R13, R22, R15, !P0 ;  /* 0x0000000f160d7207 */ /* 0x000fe40004000000 */
[----:B------:R-:W-:-:S07]  /*7850*/  SEL R20, R15, R22, !P0 ;  /* 0x000000160f147207 */ /* 0x000fce0004000000 */
.L_x_174:
[----:B------:R-:W-:Y:S05]  /*7860*/  BSYNC B1 ;  /* 0x0000000000017941 */ /* 0x000fea0003800000 */
.L_x_173:
[----:B------:R-:W-:-:S13]  /*7870*/  LOP3.LUT P0, RZ, R4, 0xff, RZ, 0xc0, !PT ;  /* 0x000000ff04ff7812 */ /* 0x000fda000780c0ff */
[----:B------:R-:W-:Y:S05]  /*7880*/  @P0 BRA `(.L_x_177) ;  /* 0xfffffff400400947 */ /* 0x000fea000383ffff */
[----:B------:R-:W-:Y:S05]  /*7890*/  BSYNC B0 ;  /* 0x0000000000007941 */ /* 0x000fea0003800000 */
.L_x_166:
[----:B------:R-:W-:-:S03]  /*78a0*/  UMOV UR5, 0xffffffff ;  /* 0xffffffff00057882 */ /* 0x000fc60000000000 */
[----:B------:R-:W-:Y:S05]  /*78b0*/  BRA.DIV UR5, `(.L_x_178) ;  /* 0x0000000605387947 */ /* 0x000fea000b800000 */
[----:B------:R-:W-:-:S13]  /*78c0*/  ELECT P6, URZ, PT ;  /* 0x00000000003f782f */ /* 0x000fda00038c0000 */
.L_x_193:
[----:B------:R-:W-:Y:S04]  /*78d0*/  BSSY B0, `(.L_x_179) ;  /* 0x0000034000007945 */ /* 0x000fe80003800000 */
[----:B------:R-:W-:Y:S05]  /*78e0*/  @!P6 BRA `(.L_x_180) ;  /* 0x0000000000c8e947 */ /* 0x000fea0003800000 */
[----:B------:R-:W-:-:S04]  /*78f0*/  LOP3.LUT R19, R19, 0x2, RZ, 0xfc, !PT ;  /* 0x0000000213137812 */ /* 0x000fc800078efcff */
[----:B------:R-:W-:-:S13]  /*7900*/  ISETP.NE.AND P0, PT, R19, 0x3, PT ;  /* 0x000000031300780c */ /* 0x000fda0003f05270 */
[----:B------:R-:W-:Y:S05]  /*7910*/  @!P0 BRA `(.L_x_181) ;  /* 0x0000000000048947 */ /* 0x000fea0003800000 */
[----:B------:R-:W-:Y:S01]  /*7920*/  BPT.TRAP 0x1 ;  /* 0x000000040000795c */ /* 0x000fe20000300000 */
.L_x_181:
[----:B------:R-:W0:Y:S01]  /*7930*/  S2R R5, SR_CgaCtaId ;  /* 0x0000000000057919 */ /* 0x000e220000008800 */
[----:B------:R-:W-:Y:S02]  /*7940*/  MOV R2, 0x400 ;  /* 0x0000040000027802 */ /* 0x000fe40000000f00 */
[----:B------:R-:W-:Y:S02]  /*7950*/  SHF.L.U32 R4, R0, 0x1f, RZ ;  /* 0x0000001f00047819 */ /* 0x000fe400000006ff */
[----:B0-----:R-:W-:-:S05]  /*7960*/  LEA R2, R5, R2, 0x18 ;  /* 0x0000000205027211 */ /* 0x001fca00078ec0ff */
[----:B------:R-:W-:-:S04]  /*7970*/  VIADD R2, R2, 0x28 ;  /* 0x0000002802027836 */ /* 0x000fc80000000000 */
[C---:B------:R-:W-:Y:S02]  /*7980*/  IMAD R7, R3.reuse, 0x8, R2 ;  /* 0x0000000803077824 */ /* 0x040fe400078e0202 */
[----:B------:R-:W-:Y:S02]  /*7990*/  VIADD R3, R3, 0x1 ;  /* 0x0000000103037836 */ /* 0x000fe40000000000 */
[----:B------:R-:W0:Y:S03]  /*79a0*/  SYNCS.PHASECHK.TRANS64.TRYWAIT P0, [R7+URZ], R4 ;  /* 0x00000004070075a7 */ /* 0x000e26000800017f */
[----:B------:R-:W-:-:S04]  /*79b0*/  ISETP.NE.AND P1, PT, R3, 0x5, PT ;  /* 0x000000050300780c */ /* 0x000fc80003f25270 */
[----:B------:R-:W-:Y:S02]  /*79c0*/  SEL R5, RZ, 0x1, P1 ;  /* 0x00000001ff057807 */ /* 0x000fe40000800000 */
[----:B------:R-:W-:Y:S02]  /*79d0*/  SEL R3, R3, RZ, P1 ;  /* 0x000000ff03037207 */ /* 0x000fe40000800000 */
[----:B------:R-:W-:-:S03]  /*79e0*/  LOP3.LUT R6, R0, R5, RZ, 0x3c, !PT ;  /* 0x0000000500067212 */ /* 0x000fc600078e3cff */
[----:B------:R-:W-:Y:S01]  /*79f0*/  IMAD R8, R3, 0x8, R2 ;  /* 0x0000000803087824 */ /* 0x000fe200078e0202 */
[----:B------:R-:W-:Y:S01]  /*7a00*/  SHF.L.U32 R5, R6, 0x1f, RZ ;  /* 0x0000001f06057819 */ /* 0x000fe200000006ff */
[----:B0-----:R-:W-:Y:S06]  /*7a10*/  @!P0 BRA `(.L_x_182) ;  /* 0x0000000400008947 */ /* 0x001fec0003800000 */
.L_x_194:
[----:B------:R-:W1:Y:S01]  /*7a20*/  SYNCS.PHASECHK.TRANS64.TRYWAIT P0, [R8+URZ], R5 ;  /* 0x00000005080075a7 */ /* 0x000e62000800017f */
[----:B------:R-:W-:-:S05]  /*7a30*/  VIADD R0, R3, 0x1 ;  /* 0x0000000103007836 */ /* 0x000fca0000000000 */
[----:B------:R-:W-:-:S04]  /*7a40*/  ISETP.NE.AND P1, PT, R0, 0x5, PT ;  /* 0x000000050000780c */ /* 0x000fc80003f25270 */
[----:B------:R-:W-:Y:S02]  /*7a50*/  SEL R3, RZ, 0x1, P1 ;  /* 0x00000001ff037807 */ /* 0x000fe40000800000 */
[----:B0-----:R-:W-:Y:S02]  /*7a60*/  SEL R7, R0, RZ, P1 ;  /* 0x000000ff00077207 */ /* 0x001fe40000800000 */
[----:B------:R-:W-:Y:S02]  /*7a70*/  LOP3.LUT R6, R6, R3, RZ, 0x3c, !PT ;  /* 0x0000000306067212 */ /* 0x000fe400078e3cff */
[----:B------:R-:W-:Y:S02]  /*7a80*/  LEA R9, R7, R2, 0x3 ;  /* 0x0000000207097211 */ /* 0x000fe400078e18ff */
[----:B------:R-:W-:Y:S01]  /*7a90*/  SHF.L.U32 R4, R6, 0x1f, RZ ;  /* 0x0000001f06047819 */ /* 0x000fe200000006ff */
[----:B-1----:R-:W-:Y:S06]  /*7aa0*/  @!P0 BRA `(.L_x_183) ;  /* 0x0000000000f08947 */ /* 0x002fec0003800000 */
.L_x_195:
[----:B------:R-:W1:Y:S01]  /*7ab0*/  SYNCS.PHASECHK.TRANS64.TRYWAIT P0, [R9+URZ], R4 ;  /* 0x00000004090075a7 */ /* 0x000e62000800017f */
[----:B------:R-:W-:-:S05]  /*7ac0*/  VIADD R0, R7, 0x1 ;  /* 0x0000000107007836 */ /* 0x000fca0000000000 */
[----:B------:R-:W-:-:S04]  /*7ad0*/  ISETP.NE.AND P1, PT, R0, 0x5, PT ;  /* 0x000000050000780c */ /* 0x000fc80003f25270 */
[----:B------:R-:W-:Y:S02]  /*7ae0*/  SEL R3, RZ, 0x1, P1 ;  /* 0x00000001ff037807 */ /* 0x000fe40000800000 */
[----:B------:R-:W-:Y:S02]  /*7af0*/  SEL R7, R0, RZ, P1 ;  /* 0x000000ff00077207 */ /* 0x000fe40000800000 */
[----:B------:R-:W-:-:S03]  /*7b00*/  LOP3.LUT R11, R6, R3, RZ, 0x3c, !PT ;  /* 0x00000003060b7212 */ /* 0x000fc600078e3cff */
[----:B------:R-:W-:Y:S01]  /*7b10*/  IMAD R6, R7, 0x8, R2 ;  /* 0x0000000807067824 */ /* 0x000fe200078e0202 */
[----:B0-----:R-:W-:Y:S01]  /*7b20*/  SHF.L.U32 R5, R11, 0x1f, RZ ;  /* 0x0000001f0b057819 */ /* 0x001fe200000006ff */
[----:B-1----:R-:W-:Y:S06]  /*7b30*/  @!P0 BRA `(.L_x_184) ;  /* 0x0000000000e08947 */ /* 0x002fec0003800000 */
.L_x_196:
[----:B------:R-:W1:Y:S01]  /*7b40*/  SYNCS.PHASECHK.TRANS64.TRYWAIT P0, [R6+URZ], R5 ;  /* 0x00000005060075a7 */ /* 0x000e62000800017f */
[----:B------:R-:W-:-:S05]  /*7b50*/  VIADD R0, R7, 0x1 ;  /* 0x0000000107007836 */ /* 0x000fca0000000000 */
[----:B------:R-:W-:-:S04]  /*7b60*/  ISETP.NE.AND P1, PT, R0, 0x5, PT ;  /* 0x000000050000780c */ /* 0x000fc80003f25270 */
[----:B0-----:R-:W-:Y:S02]  /*7b70*/  SEL R4, RZ, 0x1, P1 ;  /* 0x00000001ff047807 */ /* 0x001fe40000800000 */
[----:B------:R-:W-:Y:S02]  /*7b80*/  SEL R3, R0, RZ, P1 ;  /* 0x000000ff00037207 */ /* 0x000fe40000800000 */
[----:B------:R-:W-:Y:S01]  /*7b90*/  LOP3.LUT R0, R11, R4, RZ, 0x3c, !PT ;  /* 0x000000040b007212 */ /* 0x000fe200078e3cff */
[----:B-1----:R-:W-:Y:S06]  /*7ba0*/  @!P0 BRA `(.L_x_185) ;  /* 0x0000000000d88947 */ /* 0x002fec0003800000 */
.L_x_197:
[----:B------:R-:W-:Y:S01]  /*7bb0*/  IMAD R3, R3, 0x8, R2 ;  /* 0x0000000803037824 */ /* 0x000fe200078e0202 */
[----:B------:R-:W-:-:S07]  /*7bc0*/  SHF.L.U32 R0, R0, 0x1f, RZ ;  /* 0x0000001f00007819 */ /* 0x000fce00000006ff */
.L_x_186:
[----:B-1----:R1:W2:Y:S02]  /*7bd0*/  SYNCS.PHASECHK.TRANS64.TRYWAIT P0, [R3+URZ], R0 ;  /* 0x00000000030075a7 */ /* 0x0022a4000800017f */
[----:B--2---:R-:W-:Y:S05]  /*7be0*/  @!P0 NANOSLEEP.SYNCS 0x989680 ;  /* 0x009896800000895d */ /* 0x004fea0003900000 */
[----:B------:R-:W2:Y:S02]  /*7bf0*/  @!P0 SYNCS.PHASECHK.TRANS64 P0, [R3+URZ], R0 ;  /* 0x00000000030085a7 */ /* 0x000ea4000800007f */
[----:B--2---:R-:W-:Y:S05]  /*7c00*/  @!P0 BRA `(.L_x_186) ;  /* 0xfffffffc00f08947 */ /* 0x004fea000383ffff */
.L_x_180:
[----:B------:R-:W-:Y:S05]  /*7c10*/  BSYNC B0 ;  /* 0x0000000000007941 */ /* 0x000fea0003800000 */
.L_x_179:
[----:B------:R-:W-:Y:S05]  /*7c20*/  EXIT ;  /* 0x000000000000794d */ /* 0x000fea0003800000 */
.L_x_21:
[----:B---3--:R3:W4:Y:S02]  /*7c30*/  SYNCS.PHASECHK.TRANS64.TRYWAIT P1, [R3+URZ], R0 ;  /* 0x00000000030075a7 */ /* 0x008724000802017f */
[----:B----4-:R-:W-:Y:S05]  /*7c40*/  @!P1 NANOSLEEP.SYNCS 0x989680 ;  /* 0x009896800000995d */ /* 0x010fea0003900000 */
[----:B------:R-:W4:Y:S02]  /*7c50*/  @!P1 SYNCS.PHASECHK.TRANS64 P1, [R3+URZ], R0 ;  /* 0x00000000030095a7 */ /* 0x000f24000802007f */
[----:B----4-:R-:W-:Y:S05]  /*7c60*/  @!P1 BRA `(.L_x_21) ;  /* 0xfffffffc00f09947 */ /* 0x010fea000383ffff */
[----:B------:R-:W-:Y:S05]  /*7c70*/  BRA `(.L_x_20) ;  /* 0xffffff9800187947 */ /* 0x000fea000383ffff */
.L_x_26:
[----:B-1----:R1:W2:Y:S02]  /*7c80*/  SYNCS.PHASECHK.TRANS64.TRYWAIT P1, [R5+URZ], R4 ;  /* 0x00000004050075a7 */ /* 0x0022a4000802017f */
[----:B--2---:R-:W-:Y:S05]  /*7c90*/  @!P1 NANOSLEEP.SYNCS 0x989680 ;  /* 0x009896800000995d */ /* 0x004fea0003900000 */
[----:B------:R-:W2:Y:S02]  /*7ca0*/  @!P1 SYNCS.PHASECHK.TRANS64 P1, [R5+URZ], R4 ;  /* 0x00000004050095a7 */ /* 0x000ea4000802007f */
[----:B--2---:R-:W-:Y:S05]  /*7cb0*/  @!P1 BRA `(.L_x_26) ;  /* 0xfffffffc00f09947 */ /* 0x004fea000383ffff */
[----:B------:R-:W-:Y:S05]  /*7cc0*/  BRA `(.L_x_25) ;  /* 0xffffff9c00687947 */ /* 0x000fea000383ffff */
.L_x_167:
[----:B------:R-:W-:Y:S01]  /*7cd0*/  BSSY B1, `(.L_x_187) ;  /* 0x0000006000017945 */ /* 0x000fe20003800000 */
[----:B------:R-:W-:-:S07]  /*7ce0*/  IMAD.MOV.U32 R15, RZ, RZ, -0x1 ;  /* 0xffffffffff0f7424 */ /* 0x000fce00078e00ff */
[----:B------:R-:W-:Y:S05]  /*7cf0*/  WARPSYNC.COLLECTIVE R15, `(.L_x_188) ;  /* 0x000000000f0c7348 */ /* 0x000fea0003c00000 */
[----:B------:R-:W-:Y:S02]  /*7d00*/  ELECT P6, UR62, PT ;  /* 0x00000000003e782f */ /* 0x000fe400038c0000 */
[----:B------:R-:W-:Y:S01]  /*7d10*/  MOV R14, UR62 ;  /* 0x0000003e000e7c02 */ /* 0x000fe20008000f00 */
[----:B------:R-:W-:Y:S10]  /*7d20*/  ENDCOLLECTIVE ;  /* 0x000000000000791b */ /* 0x000ff40003800000 */
.L_x_188:
[----:B------:R-:W-:Y:S05]  /*7d30*/  BSYNC B1 ;  /* 0x0000000000017941 */ /* 0x000fea0003800000 */
.L_x_187:
[----:B------:R-:W-:Y:S05]  /*7d40*/  BRA `(.L_x_189) ;  /* 0xfffffff0001c7947 */ /* 0x000fea000383ffff */
.L_x_170:
[----:B-1----:R1:W2:Y:S02]  /*7d50*/  SYNCS.PHASECHK.TRANS64.TRYWAIT P0, [R22+URZ+0x28], R13 ;  /* 0x0000280d160075a7 */ /* 0x0022a4000800017f */
[----:B--2---:R-:W-:Y:S05]  /*7d60*/  @!P0 NANOSLEEP.SYNCS 0x989680 ;  /* 0x009896800000895d */ /* 0x004fea0003900000 */
[----:B------:R-:W2:Y:S02]  /*7d70*/  @!P0 SYNCS.PHASECHK.TRANS64 P0, [R22+URZ+0x28], R13 ;  /* 0x0000280d160085a7 */ /* 0x000ea4000800007f */
[----:B--2---:R-:W-:Y:S05]  /*7d80*/  @!P0 BRA `(.L_x_170) ;  /* 0xfffffffc00f08947 */ /* 0x004fea000383ffff */
[----:B------:R-:W-:Y:S05]  /*7d90*/  BRA `(.L_x_190) ;  /* 0xfffffff0005c7947 */ /* 0x000fea000383ffff */
.L_x_178:
[----:B------:R-:W-:Y:S01]  /*7da0*/  BSSY B0, `(.L_x_191) ;  /* 0x0000006000007945 */ /* 0x000fe20003800000 */
[----:B------:R-:W-:-:S07]  /*7db0*/  IMAD.MOV.U32 R15, RZ, RZ, -0x1 ;  /* 0xffffffffff0f7424 */ /* 0x000fce00078e00ff */
[----:B------:R-:W-:Y:S05]  /*7dc0*/  WARPSYNC.COLLECTIVE R15, `(.L_x_192) ;  /* 0x000000000f0c7348 */ /* 0x000fea0003c00000 */
[----:B------:R-:W-:Y:S02]  /*7dd0*/  ELECT P6, UR62, PT ;  /* 0x00000000003e782f */ /* 0x000fe400038c0000 */
[----:B------:R-:W-:Y:S01]  /*7de0*/  MOV R14, UR62 ;  /* 0x0000003e000e7c02 */ /* 0x000fe20008000f00 */
[----:B------:R-:W-:Y:S10]  /*7df0*/  ENDCOLLECTIVE ;  /* 0x000000000000791b */ /* 0x000ff40003800000 */
.L_x_192:
[----:B------:R-:W-:Y:S05]  /*7e00*/  BSYNC B0 ;  /* 0x0000000000007941 */ /* 0x000fea0003800000 */
.L_x_191:
[----:B------:R-:W-:Y:S05]  /*7e10*/  BRA `(.L_x_193) ;  /* 0xfffffff800ac7947 */ /* 0x000fea000383ffff */
.L_x_182:
[----:B0-----:R0:W1:Y:S02]  /*7e20*/  SYNCS.PHASECHK.TRANS64.TRYWAIT P0, [R7+URZ], R4 ;  /* 0x00000004070075a7 */ /* 0x001064000800017f */
[----:B-1----:R-:W-:Y:S05]  /*7e30*/  @!P0 NANOSLEEP.SYNCS 0x989680 ;  /* 0x009896800000895d */ /* 0x002fea0003900000 */
[----:B------:R-:W1:Y:S02]  /*7e40*/  @!P0 SYNCS.PHASECHK.TRANS64 P0, [R7+URZ], R4 ;  /* 0x00000004070085a7 */ /* 0x000e64000800007f */
[----:B-1----:R-:W-:Y:S05]  /*7e50*/  @!P0 BRA `(.L_x_182) ;  /* 0xfffffffc00f08947 */ /* 0x002fea000383ffff */
[----:B------:R-:W-:Y:S05]  /*7e60*/  BRA `(.L_x_194) ;  /* 0xfffffff800ec7947 */ /* 0x000fea000383ffff */
.L_x_183:
[----:B0-----:R0:W1:Y:S02]  /*7e70*/  SYNCS.PHASECHK.TRANS64.TRYWAIT P0, [R8+URZ], R5 ;  /* 0x00000005080075a7 */ /* 0x001064000800017f */
[----:B-1----:R-:W-:Y:S05]  /*7e80*/  @!P0 NANOSLEEP.SYNCS 0x989680 ;  /* 0x009896800000895d */ /* 0x002fea0003900000 */
[----:B------:R-:W1:Y:S02]  /*7e90*/  @!P0 SYNCS.PHASECHK.TRANS64 P0, [R8+URZ], R5 ;  /* 0x00000005080085a7 */ /* 0x000e64000800007f */
[----:B-1----:R-:W-:Y:S05]  /*7ea0*/  @!P0 BRA `(.L_x_183) ;  /* 0xfffffffc00f08947 */ /* 0x002fea000383ffff */
[----:B------:R-:W-:Y:S05]  /*7eb0*/  BRA `(.L_x_195) ;  /* 0xfffffff800fc7947 */ /* 0x000fea000383ffff */
.L_x_184:
[----:B0-----:R0:W1:Y:S02]  /*7ec0*/  SYNCS.PHASECHK.TRANS64.TRYWAIT P0, [R9+URZ], R4 ;  /* 0x00000004090075a7 */ /* 0x001064000800017f */
[----:B-1----:R-:W-:Y:S05]  /*7ed0*/  @!P0 NANOSLEEP.SYNCS 0x989680 ;  /* 0x009896800000895d */ /* 0x002fea0003900000 */
[----:B------:R-:W1:Y:S02]  /*7ee0*/  @!P0 SYNCS.PHASECHK.TRANS64 P0, [R9+URZ], R4 ;  /* 0x00000004090085a7 */ /* 0x000e64000800007f */
[----:B-1----:R-:W-:Y:S05]  /*7ef0*/  @!P0 BRA `(.L_x_184) ;  /* 0xfffffffc00f08947 */ /* 0x002fea000383ffff */
[----:B------:R-:W-:Y:S05]  /*7f00*/  BRA `(.L_x_196) ;  /* 0xfffffffc000c7947 */ /* 0x000fea000383ffff */
.L_x_185:
[----:B0-----:R0:W1:Y:S02]  /*7f10*/  SYNCS.PHASECHK.TRANS64.TRYWAIT P0, [R6+URZ], R5 ;  /* 0x00000005060075a7 */ /* 0x001064000800017f */
[----:B-1----:R-:W-:Y:S05]  /*7f20*/  @!P0 NANOSLEEP.SYNCS 0x989680 ;  /* 0x009896800000895d */ /* 0x002fea0003900000 */
[----:B------:R-:W1:Y:S02]  /*7f30*/  @!P0 SYNCS.PHASECHK.TRANS64 P0, [R6+URZ], R5 ;  /* 0x00000005060085a7 */ /* 0x000e64000800007f */
[----:B-1----:R-:W-:Y:S05]  /*7f40*/  @!P0 BRA `(.L_x_185) ;  /* 0xfffffffc00f08947 */ /* 0x002fea000383ffff */
[----:B------:R-:W-:Y:S05]  /*7f50*/  BRA `(.L_x_197) ;  /* 0xfffffffc00147947 */ /* 0x000fea000383ffff */
.L_x_198:
[----:B------:R-:W-:-:S00]  /*7f60*/  BRA `(.L_x_198) ;  /* 0xfffffffc00fc7947 */ /* 0x000fc0000383ffff */
[----:B------:R-:W-:-:S00]  /*7f70*/  NOP ;  /* 0x0000000000007918 */ /* 0x000fc00000000000 */
        /* <DEDUP_REMOVED lines=8> */
.L_x_199:


//--------------------- .nv.global.init           --------------------------
	.section	.nv.global.init,"aw",@progbits
.nv.global.init:
	.type		$str$22,@object
	.size		$str$22,($str$23 - $str$22)
$str$22:
        /*0000*/ 	.byte	0x6b, 0x5f, 0x74, 0x69, 0x6c, 0x65, 0x5f, 0x63, 0x6f, 0x75, 0x6e, 0x74, 0x20, 0x3e, 0x3d, 0x20
        /*0010*/ 	.byte	0x31, 0x00
	.type		$str$23,@object
	.size		$str$23,(__unnamed_1 - $str$23)
$str$23:
        /*0012*/ 	.byte	0x2f, 0x74, 0x6d, 0x70, 0x2f, 0x63, 0x75, 0x74, 0x6c, 0x61, 0x73, 0x73, 0x5f, 0x73, 0x77, 0x65
        /*0022*/ 	.byte	0x65, 0x70, 0x5f, 0x73, 0x72, 0x63, 0x2f, 0x69, 0x6e, 0x63, 0x6c, 0x75, 0x64, 0x65, 0x2f, 0x63
        /*0032*/ 	.byte	0x75, 0x74, 0x6c, 0x61, 0x73, 0x73, 0x2f, 0x67, 0x65, 0x6d, 0x6d, 0x2f, 0x63, 0x6f, 0x6c, 0x6c
        /*0042*/ 	.byte	0x65, 0x63, 0x74, 0x69, 0x76, 0x65, 0x2f, 0x73, 0x6d, 0x39, 0x30, 0x5f, 0x6d, 0x6d, 0x61, 0x5f
        /*0052*/ 	.byte	0x74, 0x6d, 0x61, 0x5f, 0x67, 0x6d, 0x6d, 0x61, 0x5f, 0x73, 0x73, 0x5f, 0x77, 0x61, 0x72, 0x70
        /*0062*/ 	.byte	0x73, 0x70, 0x65, 0x63, 0x69, 0x61, 0x6c, 0x69, 0x7a, 0x65, 0x64, 0x2e, 0x68, 0x70, 0x70, 0x00
	.type		__unnamed_1,@object
	.size		__unnamed_1,(.L_0 - __unnamed_1)
__unnamed_1:
        /*0072*/ 	.byte	0x76, 0x6f, 0x69, 0x64, 0x20, 0x63, 0x75, 0x74, 0x6c, 0x61, 0x73, 0x73, 0x3a, 0x3a, 0x67, 0x65
        /* <DEDUP_REMOVED lines=175> */
        /*0b72*/ 	.byte	0x3a, 0x69, 0x64, 0x65, 0x6e, 0x74, 0x69, 0x74, 0x79, 0x5d, 0x00
.L_0:


//--------------------- .nv.shared._ZN7cutlass13device_kernelINS_4gemm6kernel13GemmUniversalIN4cute5tupleIJiiiiEEENS1_10collective13CollectiveMmaINS1_34MainloopSm90TmaGmmaWarpSpecializedILi5ENS5_IJNS4_1CILi1EEENSA_ILi4EEESB_EEENS1_35KernelTmaWarpSpecializedCooperativeEEENS5_IJNSA_ILi256EEENSA_ILi64EEENSA_ILi32EEEEEEfNS5_IJlSB_lEEEfSK_NS4_8TiledMMAINS4_8MMA_AtomIJNS4_4SM904GMMA29MMA_64x64x8_F32TF32TF32_SS_TNILNSO_7ScaleInE1ELSQ_1EEEEEENS4_6LayoutINS5_IJNSA_ILi2EEESB_SB_EEENS5_IJSB_NSA_ILi0EEESW_EEEEENS5_IJNS4_10UnderscoreESZ_SZ_EEEEENS4_23SM90_TMA_LOAD_MULTICASTENS4_14ComposedLayoutINS4_7SwizzleILi3ELi4ELi3EEENS4_18smem_ptr_flag_bitsILi32EEENST_INS5_IJNSA_ILi8EEESI_EEENS5_IJSI_SB_EEEEEEEvNS4_8identityENS4_13SM90_TMA_LOADES1C_vS1D_EENS_8epilogue10collective6detail29Sm90TmaWarpSpecializedAdapterINS1H_15DefaultEpilogueIfSK_SK_NS1G_6thread17LinearCombinationIfLi1EffLNS1L_9ScaleType4KindE0ELNS_15FloatRoundStyleE2EfEENS1_15EpilogueDefaultEEEEEvvEEEEvNT_6ParamsE --------------------------
	.section	.nv.shared._ZN7cutlass13device_kernelINS_4gemm6kernel13GemmUniversalIN4cute5tupleIJiiiiEEENS1_10collective13CollectiveMmaINS1_34MainloopSm90TmaGmmaWarpSpecializedILi5ENS5_IJNS4_1CILi1EEENSA_ILi4EEESB_EEENS1_35KernelTmaWarpSpecializedCooperativeEEENS5_IJNSA_ILi256EEENSA_ILi64EEENSA_ILi32EEEEEEfNS5_IJlSB_lEEEfSK_NS4_8TiledMMAINS4_8MMA_AtomIJNS4_4SM904GMMA29MMA_64x64x8_F32TF32TF32_SS_TNILNSO_7ScaleInE1ELSQ_1EEEEEENS4_6LayoutINS5_IJNSA_ILi2EEESB_SB_EEENS5_IJSB_NSA_ILi0EEESW_EEEEENS5_IJNS4_10UnderscoreESZ_SZ_EEEEENS4_23SM90_TMA_LOAD_MULTICASTENS4_14ComposedLayoutINS4_7SwizzleILi3ELi4ELi3EEENS4_18smem_ptr_flag_bitsILi32EEENST_INS5_IJNSA_ILi8EEESI_EEENS5_IJSI_SB_EEEEEEEvNS4_8identityENS4_13SM90_TMA_LOADES1C_vS1D_EENS_8epilogue10collective6detail29Sm90TmaWarpSpecializedAdapterINS1H_15DefaultEpilogueIfSK_SK_NS1G_6thread17LinearCombinationIfLi1EffLNS1L_9ScaleType4KindE0ELNS_15FloatRoundStyleE2EfEENS1_15EpilogueDefaultEEEEEvvEEEEvNT_6ParamsE,"aw",@nobits
	.sectionflags	@""
	.align	16
	.zero		1024


//--------------------- .nv.shared.reserved.0     --------------------------
	.section	.nv.shared.reserved.0,"aw",@nobits
	.weak		__nv_reservedSMEM_offset_0_alias
	.size		__nv_reservedSMEM_offset_0_alias, 0, 0
	.other		__nv_reservedSMEM_offset_0_alias,@"STO_CUDA_RESERVED_SHARED STV_DEFAULT"
__nv_reservedSMEM_offset_0_alias:
	.zero		0


//--------------------- .nv.global                --------------------------
	.section	.nv.global,"aw",@nobits
.nv.global:
	.type		_ZN40_INTERNAL_29c9286d_4_k_cu_bf44102f_159744cute1_E,@object
	.size		_ZN40_INTERNAL_29c9286d_4_k_cu_bf44102f_159744cute1_E,(_ZN40_INTERNAL_29c9286d_4_k_cu_bf44102f_159744cuda3std3__45__cpo6cbeginE - _ZN40_INTERNAL_29c9286d_4_k_cu_bf44102f_159744cute1_E)
_ZN40_INTERNAL_29c9286d_4_k_cu_bf44102f_159744cute1_E:
	.zero		1
	.type		_ZN40_INTERNAL_29c9286d_4_k_cu_bf44102f_159744cuda3std3__45__cpo6cbeginE,@object
	.size		_ZN40_INTERNAL_29c9286d_4_k_cu_bf44102f_159744cuda3std3__45__cpo6cbeginE,(_ZN40_INTERNAL_29c9286d_4_k_cu_bf44102f_159744cuda3std3__48in_placeE - _ZN40_INTERNAL_29c9286d_4_k_cu_bf44102f_159744cuda3std3__45__cpo6cbeginE)
_ZN40_INTERNAL_29c9286d_4_k_cu_bf44102f_159744cuda3std3__45__cpo6cbeginE:
	.zero		1
	.type		_ZN40_INTERNAL_29c9286d_4_k_cu_bf44102f_159744cuda3std3__48in_placeE,@object
	.size		_ZN40_INTERNAL_29c9286d_4_k_cu_bf44102f_159744cuda3std3__48in_placeE,(_ZN40_INTERNAL_29c9286d_4_k_cu_bf44102f_159744cuda3std6ranges3__45__cpo9iter_moveE - _ZN40_INTERNAL_29c9286d_4_k_cu_bf44102f_159744cuda3std3__48in_placeE)
_ZN40_INTERNAL_29c9286d_4_k_cu_bf44102f_159744cuda3std3__48in_placeE:
	.zero		1
	.type		_ZN40_INTERNAL_29c9286d_4_k_cu_bf44102f_159744cuda3std6ranges3__45__cpo9iter_moveE,@object
	.size		_ZN40_INTERNAL_29c9286d_4_k_cu_bf44102f_159744cuda3std6ranges3__45__cpo9iter_moveE,(_ZN40_INTERNAL_29c9286d_4_k_cu_bf44102f_159744cuda3std3__45__cpo5beginE - _ZN40_INTERNAL_29c9286d_4_k_cu_bf44102f_159744cuda3std6ranges3__45__cpo9iter_moveE)
_ZN40_INTERNAL_29c9286d_4_k_cu_bf44102f_159744cuda3std6ranges3__45__cpo9iter_moveE:
	.zero		1
	.type		_ZN40_INTERNAL_29c9286d_4_k_cu_bf44102f_159744cuda3std3__45__cpo5beginE,@object
	.size		_ZN40_INTERNAL_29c9286d_4_k_cu_bf44102f_159744cuda3std3__45__cpo5beginE,(_ZN40_INTERNAL_29c9286d_4_k_cu_bf44102f_159744cuda3std3__442_GLOBAL__N__29c9286d_4_k_cu_bf44102f_159746ignoreE - _ZN40_INTERNAL_29c9286d_4_k_cu_bf44102f_159744cuda3std3__45__cpo5beginE)
_ZN40_INTERNAL_29c9286d_4_k_cu_bf44102f_159744cuda3std3__45__cpo5beginE:
	.zero		1
	.type		_ZN40_INTERNAL_29c9286d_4_k_cu_bf44102f_159744cuda3std3__442_GLOBAL__N__29c9286d_4_k_cu_bf44102f_159746ignoreE,@object
	.size		_ZN40_INTERNAL_29c9286d_4_k_cu_bf44102f_159744cuda3std3__442_GLOBAL__N__29c9286d_4_k_cu_bf44102f_159746ignoreE,(_ZN40_INTERNAL_29c9286d_4_k_cu_bf44102f_159744cute7productE - _ZN40_INTERNAL_29c9286d_4_k_cu_bf44102f_159744cuda3std3__442_GLOBAL__N__29c9286d_4_k_cu_bf44102f_159746ignoreE)
_ZN40_INTERNAL_29c9286d_4_k_cu_bf44102f_159744cuda3std3__442_GLOBAL__N__29c9286d_4_k_cu_bf44102f_159746ignoreE:
	.zero		1
	.type		_ZN40_INTERNAL_29c9286d_4_k_cu_bf44102f_159744cute7productE,@object
	.size		_ZN40_INTERNAL_29c9286d_4_k_cu_bf44102f_159744cute7productE,(_ZN40_INTERNAL_29c9286d_4_k_cu_bf44102f_159744cuda3std3__45__cpo3endE - _ZN40_INTERNAL_29c9286d_4_k_cu_bf44102f_159744cute7productE)
_ZN40_INTERNAL_29c9286d_4_k_cu_bf44102f_159744cute7productE:
	.zero		1
	.type		_ZN40_INTERNAL_29c9286d_4_k_cu_bf44102f_159744cuda3std3__45__cpo3endE,@object
	.size		_ZN40_INTERNAL_29c9286d_4_k_cu_bf44102f_159744cuda3std3__45__cpo3endE,(_ZN40_INTERNAL_29c9286d_4_k_cu_bf44102f_159744cuda3std3__419piecewise_constructE - _ZN40_INTERNAL_29c9286d_4_k_cu_bf44102f_159744cuda3std3__45__cpo3endE)
_ZN40_INTERNAL_29c9286d_4_k_cu_bf44102f_159744cuda3std3__45__cpo3endE:
	.zero		1
	.type		_ZN40_INTERNAL_29c9286d_4_k_cu_bf44102f_159744cuda3std3__419piecewise_constructE,@object
	.size		_ZN40_INTERNAL_29c9286d_4_k_cu_bf44102f_159744cuda3std3__419piecewise_constructE,(_ZN40_INTERNAL_29c9286d_4_k_cu_bf44102f_159744cuda3std3__45__cpo4cendE - _ZN40_INTERNAL_29c9286d_4_k_cu_bf44102f_159744cuda3std3__419piecewise_constructE)
_ZN40_INTERNAL_29c9286d_4_k_cu_bf44102f_159744cuda3std3__419piecewise_constructE:
	.zero		1
	.type		_ZN40_INTERNAL_29c9286d_4_k_cu_bf44102f_159744cuda3std3__45__cpo4cendE,@object
	.size		_ZN40_INTERNAL_29c9286d_4_k_cu_bf44102f_159744cuda3std3__45__cpo4cendE,(_ZN40_INTERNAL_29c9286d_4_k_cu_bf44102f_159744cuda3std6ranges3__45__cpo4swapE - _ZN40_INTERNAL_29c9286d_4_k_cu_bf44102f_159744cuda3std3__45__cpo4cendE)
_ZN40_INTERNAL_29c9286d_4_k_cu_bf44102f_159744cuda3std3__45__cpo4cendE:
	.zero		1
	.type		_ZN40_INTERNAL_29c9286d_4_k_cu_bf44102f_159744cuda3std6ranges3__45__cpo4swapE,@object
	.size		_ZN40_INTERNAL_29c9286d_4_k_cu_bf44102f_159744cuda3std6ranges3__45__cpo4swapE,(.L_8 - _ZN40_INTERNAL_29c9286d_4_k_cu_bf44102f_159744cuda3std6ranges3__45__cpo4swapE)
_ZN40_INTERNAL_29c9286d_4_k_cu_bf44102f_159744cuda3std6ranges3__45__cpo4swapE:
	.zero		1
.L_8:


//--------------------- .nv.constant0._ZN7cutlass13device_kernelINS_4gemm6kernel13GemmUniversalIN4cute5tupleIJiiiiEEENS1_10collective13CollectiveMmaINS1_34MainloopSm90TmaGmmaWarpSpecializedILi5ENS5_IJNS4_1CILi1EEENSA_ILi4EEESB_EEENS1_35KernelTmaWarpSpecializedCooperativeEEENS5_IJNSA_ILi256EEENSA_ILi64EEENSA_ILi32EEEEEEfNS5_IJlSB_lEEEfSK_NS4_8TiledMMAINS4_8MMA_AtomIJNS4_4SM904GMMA29MMA_64x64x8_F32TF32TF32_SS_TNILNSO_7ScaleInE1ELSQ_1EEEEEENS4_6LayoutINS5_IJNSA_ILi2EEESB_SB_EEENS5_IJSB_NSA_ILi0EEESW_EEEEENS5_IJNS4_10UnderscoreESZ_SZ_EEEEENS4_23SM90_TMA_LOAD_MULTICASTENS4_14ComposedLayoutINS4_7SwizzleILi3ELi4ELi3EEENS4_18smem_ptr_flag_bitsILi32EEENST_INS5_IJNSA_ILi8EEESI_EEENS5_IJSI_SB_EEEEEEEvNS4_8identityENS4_13SM90_TMA_LOADES1C_vS1D_EENS_8epilogue10collective6detail29Sm90TmaWarpSpecializedAdapterINS1H_15DefaultEpilogueIfSK_SK_NS1G_6thread17LinearCombinationIfLi1EffLNS1L_9ScaleType4KindE0ELNS_15FloatRoundStyleE2EfEENS1_15EpilogueDefaultEEEEEvvEEEEvNT_6ParamsE --------------------------
	.section	.nv.constant0._ZN7cutlass13device_kernelINS_4gemm6kernel13GemmUniversalIN4cute5tupleIJiiiiEEENS1_10collective13CollectiveMmaINS1_34MainloopSm90TmaGmmaWarpSpecializedILi5ENS5_IJNS4_1CILi1EEENSA_ILi4EEESB_EEENS1_35KernelTmaWarpSpecializedCooperativeEEENS5_IJNSA_ILi256EEENSA_ILi64EEENSA_ILi32EEEEEEfNS5_IJlSB_lEEEfSK_NS4_8TiledMMAINS4_8MMA_AtomIJNS4_4SM904GMMA29MMA_64x64x8_F32TF32TF32_SS_TNILNSO_7ScaleInE1ELSQ_1EEEEEENS4_6LayoutINS5_IJNSA_ILi2EEESB_SB_EEENS5_IJSB_NSA_ILi0EEESW_EEEEENS5_IJNS4_10UnderscoreESZ_SZ_EEEEENS4_23SM90_TMA_LOAD_MULTICASTENS4_14ComposedLayoutINS4_7SwizzleILi3ELi4ELi3EEENS4_18smem_ptr_flag_bitsILi32EEENST_INS5_IJNSA_ILi8EEESI_EEENS5_IJSI_SB_EEEEEEEvNS4_8identityENS4_13SM90_TMA_LOADES1C_vS1D_EENS_8epilogue10collective6detail29Sm90TmaWarpSpecializedAdapterINS1H_15DefaultEpilogueIfSK_SK_NS1G_6thread17LinearCombinationIfLi1EffLNS1L_9ScaleType4KindE0ELNS_15FloatRoundStyleE2EfEENS1_15EpilogueDefaultEEEEEvvEEEEvNT_6ParamsE,"a",@progbits
	.sectionflags	@""
	.align	4
.nv.constant0._ZN7cutlass13device_kernelINS_4gemm6kernel13GemmUniversalIN4cute5tupleIJiiiiEEENS1_10collective13CollectiveMmaINS1_34MainloopSm90TmaGmmaWarpSpecializedILi5ENS5_IJNS4_1CILi1EEENSA_ILi4EEESB_EEENS1_35KernelTmaWarpSpecializedCooperativeEEENS5_IJNSA_ILi256EEENSA_ILi64EEENSA_ILi32EEEEEEfNS5_IJlSB_lEEEfSK_NS4_8TiledMMAINS4_8MMA_AtomIJNS4_4SM904GMMA29MMA_64x64x8_F32TF32TF32_SS_TNILNSO_7ScaleInE1ELSQ_1EEEEEENS4_6LayoutINS5_IJNSA_ILi2EEESB_SB_EEENS5_IJSB_NSA_ILi0EEESW_EEEEENS5_IJNS4_10UnderscoreESZ_SZ_EEEEENS4_23SM90_TMA_LOAD_MULTICASTENS4_14ComposedLayoutINS4_7SwizzleILi3ELi4ELi3EEENS4_18smem_ptr_flag_bitsILi32EEENST_INS5_IJNSA_ILi8EEESI_EEENS5_IJSI_SB_EEEEEEEvNS4_8identityENS4_13SM90_TMA_LOADES1C_vS1D_EENS_8epilogue10collective6detail29Sm90TmaWarpSpecializedAdapterINS1H_15DefaultEpilogueIfSK_SK_NS1G_6thread17LinearCombinationIfLi1EffLNS1L_9ScaleType4KindE0ELNS_15FloatRoundStyleE2EfEENS1_15EpilogueDefaultEEEEEvvEEEEvNT_6ParamsE:
	.zero		1664


//--------------------- SYMBOLS --------------------------

	.type		.nv.reservedSmem.offset0,@object
	.size		.nv.reservedSmem.offset0,0x4
	.type		__assertfail,@function
